	.target	sm_100a

	.elftype	@"ET_EXEC"


//--------------------- .note.nv.tkinfo           --------------------------
	.section	.note.nv.tkinfo,"",@"SHT_NOTE"
	.sectionflags	@"SHF_NOTE_NV_TKINFO"
	.tkinfo
        /*0018*/ 	.word	0x00000002
        /*0030*/ 	.string	""
        /*0030*/ 	.string	"ptxas"
        /*0030*/ 	.string	"Cuda compilation tools, release 13.0, V13.0.88"
        /*0030*/ 	.string	"Build cuda_13.0.r13.0/compiler.36424714_0"
        /*0030*/ 	.string	"-arch sm_100a -m 64 "



//--------------------- .note.nv.cuinfo           --------------------------
	.section	.note.nv.cuinfo,"",@"SHT_NOTE"
	.sectionflags	@"SHF_NOTE_NV_CUINFO"
        /*0018*/ 	.short	0x0002
        /*001a*/ 	.short	0x0064
        /*001c*/ 	.short	0x0082
	.zero		2


//--------------------- .nv.info                  --------------------------
	.section	.nv.info,"",@"SHT_CUDA_INFO"
	.align	4


	//----- nvinfo : EIATTR_REGCOUNT
	.align		4
        /*0000*/ 	.byte	0x04, 0x2f
        /*0002*/ 	.short	(.L_12 - .L_11)
	.align		4
.L_11:
        /*0004*/ 	.word	index@(_ZN7cutlass13device_kernelIN5flash11enable_sm90INS1_16FlashAttnFwdSm90INS1_25CollectiveMainloopFwdSm90ILi2EN4cute5tupleIJNS5_1CILi1EEES8_S8_EEENS6_IJNS7_ILi128EEENS7_ILi80EEENS7_ILi256EEEEEELi256ENS_10bfloat16_tEfNS_4arch4Sm90ELb1ELb0ELb0ELb1ELb0ELb1ELb0ELb1ELb1ELb1ELb1ELb0EEENS1_21CollectiveEpilogueFwdINS6_IJSA_SC_SB_EEES9_SE_SG_Li256ELb1ELb1ELb1ELb0EEENS1_36VarlenDynamicPersistentTileSchedulerILi128ELi80ELi256ELi128ELb1ELb1ELb1ELb1ELb1ELb1EEEEEEEEEvNT_6ParamsE)
        /*0008*/ 	.word	0x00000004


	//----- nvinfo : EIATTR_FRAME_SIZE
	.align		4
.L_12:
        /*000c*/ 	.byte	0x04, 0x11
        /*000e*/ 	.short	(.L_14 - .L_13)
	.align		4
.L_13:
        /*0010*/ 	.word	index@(_ZN7cutlass13device_kernelIN5flash11enable_sm90INS1_16FlashAttnFwdSm90INS1_25CollectiveMainloopFwdSm90ILi2EN4cute5tupleIJNS5_1CILi1EEES8_S8_EEENS6_IJNS7_ILi128EEENS7_ILi80EEENS7_ILi256EEEEEELi256ENS_10bfloat16_tEfNS_4arch4Sm90ELb1ELb0ELb0ELb1ELb0ELb1ELb0ELb1ELb1ELb1ELb1ELb0EEENS1_21CollectiveEpilogueFwdINS6_IJSA_SC_SB_EEES9_SE_SG_Li256ELb1ELb1ELb1ELb0EEENS1_36VarlenDynamicPersistentTileSchedulerILi128ELi80ELi256ELi128ELb1ELb1ELb1ELb1ELb1ELb1EEEEEEEEEvNT_6ParamsE)
        /*0014*/ 	.word	0x00000000


	//----- nvinfo : EIATTR_REGCOUNT
	.align		4
.L_14:
        /*0018*/ 	.byte	0x04, 0x2f
        /*001a*/ 	.short	(.L_16 - .L_15)
	.align		4
.L_15:
        /*001c*/ 	.word	index@(_ZN7cutlass13device_kernelIN5flash11enable_sm90INS1_16FlashAttnFwdSm90INS1_25CollectiveMainloopFwdSm90ILi2EN4cute5tupleIJNS5_1CILi1EEES8_S8_EEENS6_IJNS7_ILi128EEENS7_ILi80EEENS7_ILi256EEEEEELi256ENS_10bfloat16_tEfNS_4arch4Sm90ELb1ELb0ELb0ELb1ELb0ELb0ELb0ELb1ELb1ELb1ELb1ELb0EEENS1_21CollectiveEpilogueFwdINS6_IJSA_SC_SB_EEES9_SE_SG_Li256ELb1ELb1ELb1ELb0EEENS1_36VarlenDynamicPersistentTileSchedulerILi128ELi80ELi256ELi128ELb1ELb1ELb1ELb1ELb1ELb1EEEEEEEEEvNT_6ParamsE)
        /*0020*/ 	.word	0x00000004


	//----- nvinfo : EIATTR_FRAME_SIZE
	.align		4
.L_16:
        /*0024*/ 	.byte	0x04, 0x11
        /*0026*/ 	.short	(.L_18 - .L_17)
	.align		4
.L_17:
        /*0028*/ 	.word	index@(_ZN7cutlass13device_kernelIN5flash11enable_sm90INS1_16FlashAttnFwdSm90INS1_25CollectiveMainloopFwdSm90ILi2EN4cute5tupleIJNS5_1CILi1EEES8_S8_EEENS6_IJNS7_ILi128EEENS7_ILi80EEENS7_ILi256EEEEEELi256ENS_10bfloat16_tEfNS_4arch4Sm90ELb1ELb0ELb0ELb1ELb0ELb0ELb0ELb1ELb1ELb1ELb1ELb0EEENS1_21CollectiveEpilogueFwdINS6_IJSA_SC_SB_EEES9_SE_SG_Li256ELb1ELb1ELb1ELb0EEENS1_36VarlenDynamicPersistentTileSchedulerILi128ELi80ELi256ELi128ELb1ELb1ELb1ELb1ELb1ELb1EEEEEEEEEvNT_6ParamsE)
        /*002c*/ 	.word	0x00000000


	//----- nvinfo : EIATTR_REGCOUNT
	.align		4
.L_18:
        /*0030*/ 	.byte	0x04, 0x2f
        /*0032*/ 	.short	(.L_20 - .L_19)
	.align		4
.L_19:
        /*0034*/ 	.word	index@(_ZN7cutlass13device_kernelIN5flash11enable_sm90INS1_16FlashAttnFwdSm90INS1_25CollectiveMainloopFwdSm90ILi2EN4cute5tupleIJNS5_1CILi1EEES8_S8_EEENS6_IJNS7_ILi128EEENS7_ILi80EEENS7_ILi256EEEEEELi256ENS_10bfloat16_tEfNS_4arch4Sm90ELb1ELb0ELb0ELb0ELb0ELb0ELb0ELb1ELb1ELb1ELb1ELb0EEENS1_21CollectiveEpilogueFwdINS6_IJSA_SC_SB_EEES9_SE_SG_Li256ELb0ELb1ELb1ELb0EEENS1_19SingleTileSchedulerILb0ELb1ELb1ELi128EEEEEEEEEvNT_6ParamsE)
        /*0038*/ 	.word	0x00000004


	//----- nvinfo : EIATTR_FRAME_SIZE
	.align		4
.L_20:
        /*003c*/ 	.byte	0x04, 0x11
        /*003e*/ 	.short	(.L_22 - .L_21)
	.align		4
.L_21:
        /*0040*/ 	.word	index@(_ZN7cutlass13device_kernelIN5flash11enable_sm90INS1_16FlashAttnFwdSm90INS1_25CollectiveMainloopFwdSm90ILi2EN4cute5tupleIJNS5_1CILi1EEES8_S8_EEENS6_IJNS7_ILi128EEENS7_ILi80EEENS7_ILi256EEEEEELi256ENS_10bfloat16_tEfNS_4arch4Sm90ELb1ELb0ELb0ELb0ELb0ELb0ELb0ELb1ELb1ELb1ELb1ELb0EEENS1_21CollectiveEpilogueFwdINS6_IJSA_SC_SB_EEES9_SE_SG_Li256ELb0ELb1ELb1ELb0EEENS1_19SingleTileSchedulerILb0ELb1ELb1ELi128EEEEEEEEEvNT_6ParamsE)
        /*0044*/ 	.word	0x00000000


	//----- nvinfo : EIATTR_REGCOUNT
	.align		4
.L_22:
        /*0048*/ 	.byte	0x04, 0x2f
        /*004a*/ 	.short	(.L_24 - .L_23)
	.align		4
.L_23:
        /*004c*/ 	.word	index@(_ZN7cutlass13device_kernelIN5flash11enable_sm90INS1_16FlashAttnFwdSm90INS1_25CollectiveMainloopFwdSm90ILi2EN4cute5tupleIJNS5_1CILi1EEES8_S8_EEENS6_IJNS7_ILi128EEENS7_ILi64EEENS7_ILi256EEEEEELi256ENS_10bfloat16_tEfNS_4arch4Sm90ELb0ELb1ELb0ELb1ELb0ELb1ELb0ELb1ELb1ELb1ELb1ELb0EEENS1_21CollectiveEpilogueFwdINS6_IJSA_SC_SB_EEES9_SE_SG_Li256ELb1ELb1ELb1ELb0EEENS1_36VarlenDynamicPersistentTileSchedulerILi128ELi64ELi256ELi128ELb1ELb1ELb1ELb1ELb0ELb1EEEEEEEEEvNT_6ParamsE)
        /*0050*/ 	.word	0x00000004


	//----- nvinfo : EIATTR_FRAME_SIZE
	.align		4
.L_24:
        /*0054*/ 	.byte	0x04, 0x11
        /*0056*/ 	.short	(.L_26 - .L_25)
	.align		4
.L_25:
        /*0058*/ 	.word	index@(_ZN7cutlass13device_kernelIN5flash11enable_sm90INS1_16FlashAttnFwdSm90INS1_25CollectiveMainloopFwdSm90ILi2EN4cute5tupleIJNS5_1CILi1EEES8_S8_EEENS6_IJNS7_ILi128EEENS7_ILi64EEENS7_ILi256EEEEEELi256ENS_10bfloat16_tEfNS_4arch4Sm90ELb0ELb1ELb0ELb1ELb0ELb1ELb0ELb1ELb1ELb1ELb1ELb0EEENS1_21CollectiveEpilogueFwdINS6_IJSA_SC_SB_EEES9_SE_SG_Li256ELb1ELb1ELb1ELb0EEENS1_36VarlenDynamicPersistentTileSchedulerILi128ELi64ELi256ELi128ELb1ELb1ELb1ELb1ELb0ELb1EEEEEEEEEvNT_6ParamsE)
        /*005c*/ 	.word	0x00000000


	//----- nvinfo : EIATTR_REGCOUNT
	.align		4
.L_26:
        /*0060*/ 	.byte	0x04, 0x2f
        /*0062*/ 	.short	(.L_28 - .L_27)
	.align		4
.L_27:
        /*0064*/ 	.word	index@(_ZN7cutlass13device_kernelIN5flash11enable_sm90INS1_16FlashAttnFwdSm90INS1_25CollectiveMainloopFwdSm90ILi2EN4cute5tupleIJNS5_1CILi1EEES8_S8_EEENS6_IJNS7_ILi128EEENS7_ILi64EEENS7_ILi256EEEEEELi256ENS_10bfloat16_tEfNS_4arch4Sm90ELb0ELb1ELb0ELb1ELb0ELb0ELb0ELb1ELb1ELb1ELb1ELb0EEENS1_21CollectiveEpilogueFwdINS6_IJSA_SC_SB_EEES9_SE_SG_Li256ELb1ELb1ELb1ELb0EEENS1_36VarlenDynamicPersistentTileSchedulerILi128ELi64ELi256ELi128ELb1ELb1ELb1ELb1ELb0ELb1EEEEEEEEEvNT_6ParamsE)
        /*0068*/ 	.word	0x00000004


	//----- nvinfo : EIATTR_FRAME_SIZE
	.align		4
.L_28:
        /*006c*/ 	.byte	0x04, 0x11
        /*006e*/ 	.short	(.L_30 - .L_29)
	.align		4
.L_29:
        /*0070*/ 	.word	index@(_ZN7cutlass13device_kernelIN5flash11enable_sm90INS1_16FlashAttnFwdSm90INS1_25CollectiveMainloopFwdSm90ILi2EN4cute5tupleIJNS5_1CILi1EEES8_S8_EEENS6_IJNS7_ILi128EEENS7_ILi64EEENS7_ILi256EEEEEELi256ENS_10bfloat16_tEfNS_4arch4Sm90ELb0ELb1ELb0ELb1ELb0ELb0ELb0ELb1ELb1ELb1ELb1ELb0EEENS1_21CollectiveEpilogueFwdINS6_IJSA_SC_SB_EEES9_SE_SG_Li256ELb1ELb1ELb1ELb0EEENS1_36VarlenDynamicPersistentTileSchedulerILi128ELi64ELi256ELi128ELb1ELb1ELb1ELb1ELb0ELb1EEEEEEEEEvNT_6ParamsE)
        /*0074*/ 	.word	0x00000000


	//----- nvinfo : EIATTR_REGCOUNT
	.align		4
.L_30:
        /*0078*/ 	.byte	0x04, 0x2f
        /*007a*/ 	.short	(.L_32 - .L_31)
	.align		4
.L_31:
        /*007c*/ 	.word	index@(_ZN7cutlass13device_kernelIN5flash11enable_sm90INS1_16FlashAttnFwdSm90INS1_25CollectiveMainloopFwdSm90ILi2EN4cute5tupleIJNS5_1CILi1EEES8_S8_EEENS6_IJNS7_ILi128EEENS7_ILi64EEENS7_ILi256EEEEEELi256ENS_10bfloat16_tEfNS_4arch4Sm90ELb0ELb1ELb0ELb0ELb0ELb0ELb0ELb1ELb1ELb1ELb1ELb0EEENS1_21CollectiveEpilogueFwdINS6_IJSA_SC_SB_EEES9_SE_SG_Li256ELb0ELb1ELb1ELb0EEENS1_19SingleTileSchedulerILb0ELb1ELb1ELi128EEEEEEEEEvNT_6ParamsE)
        /*0080*/ 	.word	0x00000004


	//----- nvinfo : EIATTR_FRAME_SIZE
	.align		4
.L_32:
        /*0084*/ 	.byte	0x04, 0x11
        /*0086*/ 	.short	(.L_34 - .L_33)
	.align		4
.L_33:
        /*0088*/ 	.word	index@(_ZN7cutlass13device_kernelIN5flash11enable_sm90INS1_16FlashAttnFwdSm90INS1_25CollectiveMainloopFwdSm90ILi2EN4cute5tupleIJNS5_1CILi1EEES8_S8_EEENS6_IJNS7_ILi128EEENS7_ILi64EEENS7_ILi256EEEEEELi256ENS_10bfloat16_tEfNS_4arch4Sm90ELb0ELb1ELb0ELb0ELb0ELb0ELb0ELb1ELb1ELb1ELb1ELb0EEENS1_21CollectiveEpilogueFwdINS6_IJSA_SC_SB_EEES9_SE_SG_Li256ELb0ELb1ELb1ELb0EEENS1_19SingleTileSchedulerILb0ELb1ELb1ELi128EEEEEEEEEvNT_6ParamsE)
        /*008c*/ 	.word	0x00000000


	//----- nvinfo : EIATTR_REGCOUNT
	.align		4
.L_34:
        /*0090*/ 	.byte	0x04, 0x2f
        /*0092*/ 	.short	(.L_36 - .L_35)
	.align		4
.L_35:
        /*0094*/ 	.word	index@(_ZN7cutlass13device_kernelIN5flash11enable_sm90INS1_16FlashAttnFwdSm90INS1_25CollectiveMainloopFwdSm90ILi2EN4cute5tupleIJNS5_1CILi1EEES8_S8_EEENS6_IJNS7_ILi128EEENS7_ILi80EEENS7_ILi256EEEEEELi256ENS_10bfloat16_tEfNS_4arch4Sm90ELb0ELb0ELb0ELb1ELb0ELb1ELb0ELb1ELb1ELb1ELb1ELb0EEENS1_21CollectiveEpilogueFwdINS6_IJSA_SC_SB_EEES9_SE_SG_Li256ELb1ELb1ELb1ELb0EEENS1_36VarlenDynamicPersistentTileSchedulerILi128ELi80ELi256ELi128ELb1ELb1ELb1ELb0ELb1ELb1EEEEEEEEEvNT_6ParamsE)
        /*0098*/ 	.word	0x00000004


	//----- nvinfo : EIATTR_FRAME_SIZE
	.align		4
.L_36:
        /*009c*/ 	.byte	0x04, 0x11
        /*009e*/ 	.short	(.L_38 - .L_37)
	.align		4
.L_37:
        /*00a0*/ 	.word	index@(_ZN7cutlass13device_kernelIN5flash11enable_sm90INS1_16FlashAttnFwdSm90INS1_25CollectiveMainloopFwdSm90ILi2EN4cute5tupleIJNS5_1CILi1EEES8_S8_EEENS6_IJNS7_ILi128EEENS7_ILi80EEENS7_ILi256EEEEEELi256ENS_10bfloat16_tEfNS_4arch4Sm90ELb0ELb0ELb0ELb1ELb0ELb1ELb0ELb1ELb1ELb1ELb1ELb0EEENS1_21CollectiveEpilogueFwdINS6_IJSA_SC_SB_EEES9_SE_SG_Li256ELb1ELb1ELb1ELb0EEENS1_36VarlenDynamicPersistentTileSchedulerILi128ELi80ELi256ELi128ELb1ELb1ELb1ELb0ELb1ELb1EEEEEEEEEvNT_6ParamsE)
        /*00a4*/ 	.word	0x00000000


	//----- nvinfo : EIATTR_REGCOUNT
	.align		4
.L_38:
        /*00a8*/ 	.byte	0x04, 0x2f
        /*00aa*/ 	.short	(.L_40 - .L_39)
	.align		4
.L_39:
        /*00ac*/ 	.word	index@(_ZN7cutlass13device_kernelIN5flash11enable_sm90INS1_16FlashAttnFwdSm90INS1_25CollectiveMainloopFwdSm90ILi2EN4cute5tupleIJNS5_1CILi1EEES8_S8_EEENS6_IJNS7_ILi128EEENS7_ILi80EEENS7_ILi256EEEEEELi256ENS_10bfloat16_tEfNS_4arch4Sm90ELb0ELb0ELb0ELb1ELb0ELb0ELb0ELb1ELb1ELb1ELb1ELb0EEENS1_21CollectiveEpilogueFwdINS6_IJSA_SC_SB_EEES9_SE_SG_Li256ELb1ELb1ELb1ELb0EEENS1_36VarlenDynamicPersistentTileSchedulerILi128ELi80ELi256ELi128ELb1ELb1ELb1ELb0ELb1ELb1EEEEEEEEEvNT_6ParamsE)
        /*00b0*/ 	.word	0x00000004


	//----- nvinfo : EIATTR_FRAME_SIZE
	.align		4
.L_40:
        /*00b4*/ 	.byte	0x04, 0x11
        /*00b6*/ 	.short	(.L_42 - .L_41)
	.align		4
.L_41:
        /*00b8*/ 	.word	index@(_ZN7cutlass13device_kernelIN5flash11enable_sm90INS1_16FlashAttnFwdSm90INS1_25CollectiveMainloopFwdSm90ILi2EN4cute5tupleIJNS5_1CILi1EEES8_S8_EEENS6_IJNS7_ILi128EEENS7_ILi80EEENS7_ILi256EEEEEELi256ENS_10bfloat16_tEfNS_4arch4Sm90ELb0ELb0ELb0ELb1ELb0ELb0ELb0ELb1ELb1ELb1ELb1ELb0EEENS1_21CollectiveEpilogueFwdINS6_IJSA_SC_SB_EEES9_SE_SG_Li256ELb1ELb1ELb1ELb0EEENS1_36VarlenDynamicPersistentTileSchedulerILi128ELi80ELi256ELi128ELb1ELb1ELb1ELb0ELb1ELb1EEEEEEEEEvNT_6ParamsE)
        /*00bc*/ 	.word	0x00000000


	//----- nvinfo : EIATTR_REGCOUNT
	.align		4
.L_42:
        /*00c0*/ 	.byte	0x04, 0x2f
        /*00c2*/ 	.short	(.L_44 - .L_43)
	.align		4
.L_43:
        /*00c4*/ 	.word	index@(_ZN7cutlass13device_kernelIN5flash11enable_sm90INS1_16FlashAttnFwdSm90INS1_25CollectiveMainloopFwdSm90ILi2EN4cute5tupleIJNS5_1CILi1EEES8_S8_EEENS6_IJNS7_ILi128EEENS7_ILi80EEENS7_ILi256EEEEEELi256ENS_10bfloat16_tEfNS_4arch4Sm90ELb0ELb0ELb0ELb0ELb0ELb0ELb0ELb1ELb1ELb1ELb1ELb0EEENS1_21CollectiveEpilogueFwdINS6_IJSA_SC_SB_EEES9_SE_SG_Li256ELb0ELb1ELb1ELb0EEENS1_19SingleTileSchedulerILb0ELb1ELb1ELi128EEEEEEEEEvNT_6ParamsE)
        /*00c8*/ 	.word	0x00000004


	//----- nvinfo : EIATTR_FRAME_SIZE
	.align		4
.L_44:
        /*00cc*/ 	.byte	0x04, 0x11
        /*00ce*/ 	.short	(.L_46 - .L_45)
	.align		4
.L_45:
        /*00d0*/ 	.word	index@(_ZN7cutlass13device_kernelIN5flash11enable_sm90INS1_16FlashAttnFwdSm90INS1_25CollectiveMainloopFwdSm90ILi2EN4cute5tupleIJNS5_1CILi1EEES8_S8_EEENS6_IJNS7_ILi128EEENS7_ILi80EEENS7_ILi256EEEEEELi256ENS_10bfloat16_tEfNS_4arch4Sm90ELb0ELb0ELb0ELb0ELb0ELb0ELb0ELb1ELb1ELb1ELb1ELb0EEENS1_21CollectiveEpilogueFwdINS6_IJSA_SC_SB_EEES9_SE_SG_Li256ELb0ELb1ELb1ELb0EEENS1_19SingleTileSchedulerILb0ELb1ELb1ELi128EEEEEEEEEvNT_6ParamsE)
        /*00d4*/ 	.word	0x00000000


	//----- nvinfo : EIATTR_MIN_STACK_SIZE
	.align		4
.L_46:
        /*00d8*/ 	.byte	0x04, 0x12
        /*00da*/ 	.short	(.L_48 - .L_47)
	.align		4
.L_47:
        /*00dc*/ 	.word	index@(_ZN7cutlass13device_kernelIN5flash11enable_sm90INS1_16FlashAttnFwdSm90INS1_25CollectiveMainloopFwdSm90ILi2EN4cute5tupleIJNS5_1CILi1EEES8_S8_EEENS6_IJNS7_ILi128EEENS7_ILi80EEENS7_ILi256EEEEEELi256ENS_10bfloat16_tEfNS_4arch4Sm90ELb0ELb0ELb0ELb0ELb0ELb0ELb0ELb1ELb1ELb1ELb1ELb0EEENS1_21CollectiveEpilogueFwdINS6_IJSA_SC_SB_EEES9_SE_SG_Li256ELb0ELb1ELb1ELb0EEENS1_19SingleTileSchedulerILb0ELb1ELb1ELi128EEEEEEEEEvNT_6ParamsE)
        /*00e0*/ 	.word	0x00000000


	//----- nvinfo : EIATTR_MIN_STACK_SIZE
	.align		4
.L_48:
        /*00e4*/ 	.byte	0x04, 0x12
        /*00e6*/ 	.short	(.L_50 - .L_49)
	.align		4
.L_49:
        /*00e8*/ 	.word	index@(_ZN7cutlass13device_kernelIN5flash11enable_sm90INS1_16FlashAttnFwdSm90INS1_25CollectiveMainloopFwdSm90ILi2EN4cute5tupleIJNS5_1CILi1EEES8_S8_EEENS6_IJNS7_ILi128EEENS7_ILi80EEENS7_ILi256EEEEEELi256ENS_10bfloat16_tEfNS_4arch4Sm90ELb0ELb0ELb0ELb1ELb0ELb0ELb0ELb1ELb1ELb1ELb1ELb0EEENS1_21CollectiveEpilogueFwdINS6_IJSA_SC_SB_EEES9_SE_SG_Li256ELb1ELb1ELb1ELb0EEENS1_36VarlenDynamicPersistentTileSchedulerILi128ELi80ELi256ELi128ELb1ELb1ELb1ELb0ELb1ELb1EEEEEEEEEvNT_6ParamsE)
        /*00ec*/ 	.word	0x00000000


	//----- nvinfo : EIATTR_MIN_STACK_SIZE
	.align		4
.L_50:
        /*00f0*/ 	.byte	0x04, 0x12
        /*00f2*/ 	.short	(.L_52 - .L_51)
	.align		4
.L_51:
        /*00f4*/ 	.word	index@(_ZN7cutlass13device_kernelIN5flash11enable_sm90INS1_16FlashAttnFwdSm90INS1_25CollectiveMainloopFwdSm90ILi2EN4cute5tupleIJNS5_1CILi1EEES8_S8_EEENS6_IJNS7_ILi128EEENS7_ILi80EEENS7_ILi256EEEEEELi256ENS_10bfloat16_tEfNS_4arch4Sm90ELb0ELb0ELb0ELb1ELb0ELb1ELb0ELb1ELb1ELb1ELb1ELb0EEENS1_21CollectiveEpilogueFwdINS6_IJSA_SC_SB_EEES9_SE_SG_Li256ELb1ELb1ELb1ELb0EEENS1_36VarlenDynamicPersistentTileSchedulerILi128ELi80ELi256ELi128ELb1ELb1ELb1ELb0ELb1ELb1EEEEEEEEEvNT_6ParamsE)
        /*00f8*/ 	.word	0x00000000


	//----- nvinfo : EIATTR_MIN_STACK_SIZE
	.align		4
.L_52:
        /*00fc*/ 	.byte	0x04, 0x12
        /*00fe*/ 	.short	(.L_54 - .L_53)
	.align		4
.L_53:
        /*0100*/ 	.word	index@(_ZN7cutlass13device_kernelIN5flash11enable_sm90INS1_16FlashAttnFwdSm90INS1_25CollectiveMainloopFwdSm90ILi2EN4cute5tupleIJNS5_1CILi1EEES8_S8_EEENS6_IJNS7_ILi128EEENS7_ILi64EEENS7_ILi256EEEEEELi256ENS_10bfloat16_tEfNS_4arch4Sm90ELb0ELb1ELb0ELb0ELb0ELb0ELb0ELb1ELb1ELb1ELb1ELb0EEENS1_21CollectiveEpilogueFwdINS6_IJSA_SC_SB_EEES9_SE_SG_Li256ELb0ELb1ELb1ELb0EEENS1_19SingleTileSchedulerILb0ELb1ELb1ELi128EEEEEEEEEvNT_6ParamsE)
        /*0104*/ 	.word	0x00000000


	//----- nvinfo : EIATTR_MIN_STACK_SIZE
	.align		4
.L_54:
        /*0108*/ 	.byte	0x04, 0x12
        /*010a*/ 	.short	(.L_56 - .L_55)
	.align		4
.L_55:
        /*010c*/ 	.word	index@(_ZN7cutlass13device_kernelIN5flash11enable_sm90INS1_16FlashAttnFwdSm90INS1_25CollectiveMainloopFwdSm90ILi2EN4cute5tupleIJNS5_1CILi1EEES8_S8_EEENS6_IJNS7_ILi128EEENS7_ILi64EEENS7_ILi256EEEEEELi256ENS_10bfloat16_tEfNS_4arch4Sm90ELb0ELb1ELb0ELb1ELb0ELb0ELb0ELb1ELb1ELb1ELb1ELb0EEENS1_21CollectiveEpilogueFwdINS6_IJSA_SC_SB_EEES9_SE_SG_Li256ELb1ELb1ELb1ELb0EEENS1_36VarlenDynamicPersistentTileSchedulerILi128ELi64ELi256ELi128ELb1ELb1ELb1ELb1ELb0ELb1EEEEEEEEEvNT_6ParamsE)
        /*0110*/ 	.word	0x00000000


	//----- nvinfo : EIATTR_MIN_STACK_SIZE
	.align		4
.L_56:
        /*0114*/ 	.byte	0x04, 0x12
        /*0116*/ 	.short	(.L_58 - .L_57)
	.align		4
.L_57:
        /*0118*/ 	.word	index@(_ZN7cutlass13device_kernelIN5flash11enable_sm90INS1_16FlashAttnFwdSm90INS1_25CollectiveMainloopFwdSm90ILi2EN4cute5tupleIJNS5_1CILi1EEES8_S8_EEENS6_IJNS7_ILi128EEENS7_ILi64EEENS7_ILi256EEEEEELi256ENS_10bfloat16_tEfNS_4arch4Sm90ELb0ELb1ELb0ELb1ELb0ELb1ELb0ELb1ELb1ELb1ELb1ELb0EEENS1_21CollectiveEpilogueFwdINS6_IJSA_SC_SB_EEES9_SE_SG_Li256ELb1ELb1ELb1ELb0EEENS1_36VarlenDynamicPersistentTileSchedulerILi128ELi64ELi256ELi128ELb1ELb1ELb1ELb1ELb0ELb1EEEEEEEEEvNT_6ParamsE)
        /*011c*/ 	.word	0x00000000


	//----- nvinfo : EIATTR_MIN_STACK_SIZE
	.align		4
.L_58:
        /*0120*/ 	.byte	0x04, 0x12
        /*0122*/ 	.short	(.L_60 - .L_59)
	.align		4
.L_59:
        /*0124*/ 	.word	index@(_ZN7cutlass13device_kernelIN5flash11enable_sm90INS1_16FlashAttnFwdSm90INS1_25CollectiveMainloopFwdSm90ILi2EN4cute5tupleIJNS5_1CILi1EEES8_S8_EEENS6_IJNS7_ILi128EEENS7_ILi80EEENS7_ILi256EEEEEELi256ENS_10bfloat16_tEfNS_4arch4Sm90ELb1ELb0ELb0ELb0ELb0ELb0ELb0ELb1ELb1ELb1ELb1ELb0EEENS1_21CollectiveEpilogueFwdINS6_IJSA_SC_SB_EEES9_SE_SG_Li256ELb0ELb1ELb1ELb0EEENS1_19SingleTileSchedulerILb0ELb1ELb1ELi128EEEEEEEEEvNT_6ParamsE)
        /*0128*/ 	.word	0x00000000


	//----- nvinfo : EIATTR_MIN_STACK_SIZE
	.align		4
.L_60:
        /*012c*/ 	.byte	0x04, 0x12
        /*012e*/ 	.short	(.L_62 - .L_61)
	.align		4
.L_61:
        /*0130*/ 	.word	index@(_ZN7cutlass13device_kernelIN5flash11enable_sm90INS1_16FlashAttnFwdSm90INS1_25CollectiveMainloopFwdSm90ILi2EN4cute5tupleIJNS5_1CILi1EEES8_S8_EEENS6_IJNS7_ILi128EEENS7_ILi80EEENS7_ILi256EEEEEELi256ENS_10bfloat16_tEfNS_4arch4Sm90ELb1ELb0ELb0ELb1ELb0ELb0ELb0ELb1ELb1ELb1ELb1ELb0EEENS1_21CollectiveEpilogueFwdINS6_IJSA_SC_SB_EEES9_SE_SG_Li256ELb1ELb1ELb1ELb0EEENS1_36VarlenDynamicPersistentTileSchedulerILi128ELi80ELi256ELi128ELb1ELb1ELb1ELb1ELb1ELb1EEEEEEEEEvNT_6ParamsE)
        /*0134*/ 	.word	0x00000000


	//----- nvinfo : EIATTR_MIN_STACK_SIZE
	.align		4
.L_62:
        /*0138*/ 	.byte	0x04, 0x12
        /*013a*/ 	.short	(.L_64 - .L_63)
	.align		4
.L_63:
        /*013c*/ 	.word	index@(_ZN7cutlass13device_kernelIN5flash11enable_sm90INS1_16FlashAttnFwdSm90INS1_25CollectiveMainloopFwdSm90ILi2EN4cute5tupleIJNS5_1CILi1EEES8_S8_EEENS6_IJNS7_ILi128EEENS7_ILi80EEENS7_ILi256EEEEEELi256ENS_10bfloat16_tEfNS_4arch4Sm90ELb1ELb0ELb0ELb1ELb0ELb1ELb0ELb1ELb1ELb1ELb1ELb0EEENS1_21CollectiveEpilogueFwdINS6_IJSA_SC_SB_EEES9_SE_SG_Li256ELb1ELb1ELb1ELb0EEENS1_36VarlenDynamicPersistentTileSchedulerILi128ELi80ELi256ELi128ELb1ELb1ELb1ELb1ELb1ELb1EEEEEEEEEvNT_6ParamsE)
        /*0140*/ 	.word	0x00000000
.L_64:


//--------------------- .nv.compat                --------------------------
	.section	.nv.compat,"",@"SHT_CUDA_COMPAT_INFO"
	.align	4
        /*0000*/ 	.byte	0x02, 0x09, 0x01, 0x00, 0x02, 0x02, 0x01, 0x00, 0x02, 0x05, 0x05, 0x00, 0x03, 0x07, 0x01, 0x01
        /*0010*/ 	.byte	0x02, 0x03, 0x00, 0x00, 0x02, 0x06, 0x01, 0x00, 0x04, 0x0b, 0x08, 0x00, 0x09, 0x00, 0x00, 0x00
        /*0020*/ 	.byte	0x00, 0x00, 0x00, 0x00


//--------------------- .nv.info._ZN7cutlass13device_kernelIN5flash11enable_sm90INS1_16FlashAttnFwdSm90INS1_25CollectiveMainloopFwdSm90ILi2EN4cute5tupleIJNS5_1CILi1EEES8_S8_EEENS6_IJNS7_ILi128EEENS7_ILi80EEENS7_ILi256EEEEEELi256ENS_10bfloat16_tEfNS_4arch4Sm90ELb0ELb0ELb0ELb0ELb0ELb0ELb0ELb1ELb1ELb1ELb1ELb0EEENS1_21CollectiveEpilogueFwdINS6_IJSA_SC_SB_EEES9_SE_SG_Li256ELb0ELb1ELb1ELb0EEENS1_19SingleTileSchedulerILb0ELb1ELb1ELi128EEEEEEEEEvNT_6ParamsE --------------------------
	.section	.nv.info._ZN7cutlass13device_kernelIN5flash11enable_sm90INS1_16FlashAttnFwdSm90INS1_25CollectiveMainloopFwdSm90ILi2EN4cute5tupleIJNS5_1CILi1EEES8_S8_EEENS6_IJNS7_ILi128EEENS7_ILi80EEENS7_ILi256EEEEEELi256ENS_10bfloat16_tEfNS_4arch4Sm90ELb0ELb0ELb0ELb0ELb0ELb0ELb0ELb1ELb1ELb1ELb1ELb0EEENS1_21CollectiveEpilogueFwdINS6_IJSA_SC_SB_EEES9_SE_SG_Li256ELb0ELb1ELb1ELb0EEENS1_19SingleTileSchedulerILb0ELb1ELb1ELi128EEEEEEEEEvNT_6ParamsE,"",@"SHT_CUDA_INFO"
	.sectionflags	@""
	.align	4


	//----- nvinfo : EIATTR_CUDA_API_VERSION
	.align		4
        /*0000*/ 	.byte	0x04, 0x37
        /*0002*/ 	.short	(.L_66 - .L_65)
.L_65:
        /*0004*/ 	.word	0x00000082


	//----- nvinfo : EIATTR_KPARAM_INFO
	.align		4
.L_66:
        /*0008*/ 	.byte	0x04, 0x17
        /*000a*/ 	.short	(.L_68 - .L_67)
.L_67:
        /*000c*/ 	.word	0x00000000
        /*0010*/ 	.short	0x0000
        /*0012*/ 	.short	0x0000
        /*0014*/ 	.byte	0x00, 0xf0, 0x01, 0x28


	//----- nvinfo : EIATTR_SPARSE_MMA_MASK
	.align		4
.L_68:
        /*0018*/ 	.byte	0x03, 0x50
        /*001a*/ 	.short	0x0000


	//----- nvinfo : EIATTR_MAXREG_COUNT
	.align		4
        /*001c*/ 	.byte	0x03, 0x1b
        /*001e*/ 	.short	0x00a8


	//----- nvinfo : EIATTR_MERCURY_ISA_VERSION
	.align		4
        /*0020*/ 	.byte	0x03, 0x5f
        /*0022*/ 	.short	0x0101


	//----- nvinfo : EIATTR_VRC_CTA_INIT_COUNT
	.align		4
        /*0024*/ 	.byte	0x02, 0x4a
	.zero		1
	.zero		1


	//----- nvinfo : EIATTR_EXIT_INSTR_OFFSETS
	.align		4
        /*0028*/ 	.byte	0x04, 0x1c
        /*002a*/ 	.short	(.L_70 - .L_69)


	//   ....[0]....
.L_69:
        /*002c*/ 	.word	0x00000010


	//----- nvinfo : EIATTR_MAX_THREADS
	.align		4
.L_70:
        /*0030*/ 	.byte	0x04, 0x05
        /*0032*/ 	.short	(.L_72 - .L_71)
.L_71:
        /*0034*/ 	.word	0x00000180
        /*0038*/ 	.word	0x00000001
        /*003c*/ 	.word	0x00000001


	//----- nvinfo : EIATTR_CBANK_PARAM_SIZE
	.align		4
.L_72:
        /*0040*/ 	.byte	0x03, 0x19
        /*0042*/ 	.short	0x0a00


	//----- nvinfo : EIATTR_PARAM_CBANK
	.align		4
        /*0044*/ 	.byte	0x04, 0x0a
        /*0046*/ 	.short	(.L_74 - .L_73)
	.align		4
.L_73:
        /*0048*/ 	.word	index@(.nv.constant0._ZN7cutlass13device_kernelIN5flash11enable_sm90INS1_16FlashAttnFwdSm90INS1_25CollectiveMainloopFwdSm90ILi2EN4cute5tupleIJNS5_1CILi1EEES8_S8_EEENS6_IJNS7_ILi128EEENS7_ILi80EEENS7_ILi256EEEEEELi256ENS_10bfloat16_tEfNS_4arch4Sm90ELb0ELb0ELb0ELb0ELb0ELb0ELb0ELb1ELb1ELb1ELb1ELb0EEENS1_21CollectiveEpilogueFwdINS6_IJSA_SC_SB_EEES9_SE_SG_Li256ELb0ELb1ELb1ELb0EEENS1_19SingleTileSchedulerILb0ELb1ELb1ELi128EEEEEEEEEvNT_6ParamsE)
        /*004c*/ 	.short	0x0380
        /*004e*/ 	.short	0x0a00


	//----- nvinfo : EIATTR_SW_WAR
	.align		4
.L_74:
        /*0050*/ 	.byte	0x04, 0x36
        /*0052*/ 	.short	(.L_76 - .L_75)
.L_75:
        /*0054*/ 	.word	0x00000008
.L_76:


//--------------------- .nv.info._ZN7cutlass13device_kernelIN5flash11enable_sm90INS1_16FlashAttnFwdSm90INS1_25CollectiveMainloopFwdSm90ILi2EN4cute5tupleIJNS5_1CILi1EEES8_S8_EEENS6_IJNS7_ILi128EEENS7_ILi80EEENS7_ILi256EEEEEELi256ENS_10bfloat16_tEfNS_4arch4Sm90ELb0ELb0ELb0ELb1ELb0ELb0ELb0ELb1ELb1ELb1ELb1ELb0EEENS1_21CollectiveEpilogueFwdINS6_IJSA_SC_SB_EEES9_SE_SG_Li256ELb1ELb1ELb1ELb0EEENS1_36VarlenDynamicPersistentTileSchedulerILi128ELi80ELi256ELi128ELb1ELb1ELb1ELb0ELb1ELb1EEEEEEEEEvNT_6ParamsE --------------------------
	.section	.nv.info._ZN7cutlass13device_kernelIN5flash11enable_sm90INS1_16FlashAttnFwdSm90INS1_25CollectiveMainloopFwdSm90ILi2EN4cute5tupleIJNS5_1CILi1EEES8_S8_EEENS6_IJNS7_ILi128EEENS7_ILi80EEENS7_ILi256EEEEEELi256ENS_10bfloat16_tEfNS_4arch4Sm90ELb0ELb0ELb0ELb1ELb0ELb0ELb0ELb1ELb1ELb1ELb1ELb0EEENS1_21CollectiveEpilogueFwdINS6_IJSA_SC_SB_EEES9_SE_SG_Li256ELb1ELb1ELb1ELb0EEENS1_36VarlenDynamicPersistentTileSchedulerILi128ELi80ELi256ELi128ELb1ELb1ELb1ELb0ELb1ELb1EEEEEEEEEvNT_6ParamsE,"",@"SHT_CUDA_INFO"
	.sectionflags	@""
	.align	4


	//----- nvinfo : EIATTR_CUDA_API_VERSION
	.align		4
        /*0000*/ 	.byte	0x04, 0x37
        /*0002*/ 	.short	(.L_78 - .L_77)
.L_77:
        /*0004*/ 	.word	0x00000082


	//----- nvinfo : EIATTR_KPARAM_INFO
	.align		4
.L_78:
        /*0008*/ 	.byte	0x04, 0x17
        /*000a*/ 	.short	(.L_80 - .L_79)
.L_79:
        /*000c*/ 	.word	0x00000000
        /*0010*/ 	.short	0x0000
        /*0012*/ 	.short	0x0000
        /*0014*/ 	.byte	0x00, 0xf0, 0x01, 0x2a


	//----- nvinfo : EIATTR_SPARSE_MMA_MASK
	.align		4
.L_80:
        /*0018*/ 	.byte	0x03, 0x50
        /*001a*/ 	.short	0x0000


	//----- nvinfo : EIATTR_MAXREG_COUNT
	.align		4
        /*001c*/ 	.byte	0x03, 0x1b
        /*001e*/ 	.short	0x00a8


	//----- nvinfo : EIATTR_MERCURY_ISA_VERSION
	.align		4
        /*0020*/ 	.byte	0x03, 0x5f
        /*0022*/ 	.short	0x0101


	//----- nvinfo : EIATTR_VRC_CTA_INIT_COUNT
	.align		4
        /*0024*/ 	.byte	0x02, 0x4a
	.zero		1
	.zero		1


	//----- nvinfo : EIATTR_EXIT_INSTR_OFFSETS
	.align		4
        /*0028*/ 	.byte	0x04, 0x1c
        /*002a*/ 	.short	(.L_82 - .L_81)


	//   ....[0]....
.L_81:
        /*002c*/ 	.word	0x00000010


	//----- nvinfo : EIATTR_MAX_THREADS
	.align		4
.L_82:
        /*0030*/ 	.byte	0x04, 0x05
        /*0032*/ 	.short	(.L_84 - .L_83)
.L_83:
        /*0034*/ 	.word	0x00000180
        /*0038*/ 	.word	0x00000001
        /*003c*/ 	.word	0x00000001


	//----- nvinfo : EIATTR_CBANK_PARAM_SIZE
	.align		4
.L_84:
        /*0040*/ 	.byte	0x03, 0x19
        /*0042*/ 	.short	0x0a80


	//----- nvinfo : EIATTR_PARAM_CBANK
	.align		4
        /*0044*/ 	.byte	0x04, 0x0a
        /*0046*/ 	.short	(.L_86 - .L_85)
	.align		4
.L_85:
        /*0048*/ 	.word	index@(.nv.constant0._ZN7cutlass13device_kernelIN5flash11enable_sm90INS1_16FlashAttnFwdSm90INS1_25CollectiveMainloopFwdSm90ILi2EN4cute5tupleIJNS5_1CILi1EEES8_S8_EEENS6_IJNS7_ILi128EEENS7_ILi80EEENS7_ILi256EEEEEELi256ENS_10bfloat16_tEfNS_4arch4Sm90ELb0ELb0ELb0ELb1ELb0ELb0ELb0ELb1ELb1ELb1ELb1ELb0EEENS1_21CollectiveEpilogueFwdINS6_IJSA_SC_SB_EEES9_SE_SG_Li256ELb1ELb1ELb1ELb0EEENS1_36VarlenDynamicPersistentTileSchedulerILi128ELi80ELi256ELi128ELb1ELb1ELb1ELb0ELb1ELb1EEEEEEEEEvNT_6ParamsE)
        /*004c*/ 	.short	0x0380
        /*004e*/ 	.short	0x0a80


	//----- nvinfo : EIATTR_SW_WAR
	.align		4
.L_86:
        /*0050*/ 	.byte	0x04, 0x36
        /*0052*/ 	.short	(.L_88 - .L_87)
.L_87:
        /*0054*/ 	.word	0x00000008
.L_88:


//--------------------- .nv.info._ZN7cutlass13device_kernelIN5flash11enable_sm90INS1_16FlashAttnFwdSm90INS1_25CollectiveMainloopFwdSm90ILi2EN4cute5tupleIJNS5_1CILi1EEES8_S8_EEENS6_IJNS7_ILi128EEENS7_ILi80EEENS7_ILi256EEEEEELi256ENS_10bfloat16_tEfNS_4arch4Sm90ELb0ELb0ELb0ELb1ELb0ELb1ELb0ELb1ELb1ELb1ELb1ELb0EEENS1_21CollectiveEpilogueFwdINS6_IJSA_SC_SB_EEES9_SE_SG_Li256ELb1ELb1ELb1ELb0EEENS1_36VarlenDynamicPersistentTileSchedulerILi128ELi80ELi256ELi128ELb1ELb1ELb1ELb0ELb1ELb1EEEEEEEEEvNT_6ParamsE --------------------------
	.section	.nv.info._ZN7cutlass13device_kernelIN5flash11enable_sm90INS1_16FlashAttnFwdSm90INS1_25CollectiveMainloopFwdSm90ILi2EN4cute5tupleIJNS5_1CILi1EEES8_S8_EEENS6_IJNS7_ILi128EEENS7_ILi80EEENS7_ILi256EEEEEELi256ENS_10bfloat16_tEfNS_4arch4Sm90ELb0ELb0ELb0ELb1ELb0ELb1ELb0ELb1ELb1ELb1ELb1ELb0EEENS1_21CollectiveEpilogueFwdINS6_IJSA_SC_SB_EEES9_SE_SG_Li256ELb1ELb1ELb1ELb0EEENS1_36VarlenDynamicPersistentTileSchedulerILi128ELi80ELi256ELi128ELb1ELb1ELb1ELb0ELb1ELb1EEEEEEEEEvNT_6ParamsE,"",@"SHT_CUDA_INFO"
	.sectionflags	@""
	.align	4


	//----- nvinfo : EIATTR_CUDA_API_VERSION
	.align		4
        /*0000*/ 	.byte	0x04, 0x37
        /*0002*/ 	.short	(.L_90 - .L_89)
.L_89:
        /*0004*/ 	.word	0x00000082


	//----- nvinfo : EIATTR_KPARAM_INFO
	.align		4
.L_90:
        /*0008*/ 	.byte	0x04, 0x17
        /*000a*/ 	.short	(.L_92 - .L_91)
.L_91:
        /*000c*/ 	.word	0x00000000
        /*0010*/ 	.short	0x0000
        /*0012*/ 	.short	0x0000
        /*0014*/ 	.byte	0x00, 0xf0, 0x01, 0x2a


	//----- nvinfo : EIATTR_SPARSE_MMA_MASK
	.align		4
.L_92:
        /*0018*/ 	.byte	0x03, 0x50
        /*001a*/ 	.short	0x0000


	//----- nvinfo : EIATTR_MAXREG_COUNT
	.align		4
        /*001c*/ 	.byte	0x03, 0x1b
        /*001e*/ 	.short	0x00a8


	//----- nvinfo : EIATTR_MERCURY_ISA_VERSION
	.align		4
        /*0020*/ 	.byte	0x03, 0x5f
        /*0022*/ 	.short	0x0101


	//----- nvinfo : EIATTR_VRC_CTA_INIT_COUNT
	.align		4
        /*0024*/ 	.byte	0x02, 0x4a
	.zero		1
	.zero		1


	//----- nvinfo : EIATTR_EXIT_INSTR_OFFSETS
	.align		4
        /*0028*/ 	.byte	0x04, 0x1c
        /*002a*/ 	.short	(.L_94 - .L_93)


	//   ....[0]....
.L_93:
        /*002c*/ 	.word	0x00000010


	//----- nvinfo : EIATTR_MAX_THREADS
	.align		4
.L_94:
        /*0030*/ 	.byte	0x04, 0x05
        /*0032*/ 	.short	(.L_96 - .L_95)
.L_95:
        /*0034*/ 	.word	0x00000180
        /*0038*/ 	.word	0x00000001
        /*003c*/ 	.word	0x00000001


	//----- nvinfo : EIATTR_CBANK_PARAM_SIZE
	.align		4
.L_96:
        /*0040*/ 	.byte	0x03, 0x19
        /*0042*/ 	.short	0x0a80


	//----- nvinfo : EIATTR_PARAM_CBANK
	.align		4
        /*0044*/ 	.byte	0x04, 0x0a
        /*0046*/ 	.short	(.L_98 - .L_97)
	.align		4
.L_97:
        /*0048*/ 	.word	index@(.nv.constant0._ZN7cutlass13device_kernelIN5flash11enable_sm90INS1_16FlashAttnFwdSm90INS1_25CollectiveMainloopFwdSm90ILi2EN4cute5tupleIJNS5_1CILi1EEES8_S8_EEENS6_IJNS7_ILi128EEENS7_ILi80EEENS7_ILi256EEEEEELi256ENS_10bfloat16_tEfNS_4arch4Sm90ELb0ELb0ELb0ELb1ELb0ELb1ELb0ELb1ELb1ELb1ELb1ELb0EEENS1_21CollectiveEpilogueFwdINS6_IJSA_SC_SB_EEES9_SE_SG_Li256ELb1ELb1ELb1ELb0EEENS1_36VarlenDynamicPersistentTileSchedulerILi128ELi80ELi256ELi128ELb1ELb1ELb1ELb0ELb1ELb1EEEEEEEEEvNT_6ParamsE)
        /*004c*/ 	.short	0x0380
        /*004e*/ 	.short	0x0a80


	//----- nvinfo : EIATTR_SW_WAR
	.align		4
.L_98:
        /*0050*/ 	.byte	0x04, 0x36
        /*0052*/ 	.short	(.L_100 - .L_99)
.L_99:
        /*0054*/ 	.word	0x00000008
.L_100:


//--------------------- .nv.info._ZN7cutlass13device_kernelIN5flash11enable_sm90INS1_16FlashAttnFwdSm90INS1_25CollectiveMainloopFwdSm90ILi2EN4cute5tupleIJNS5_1CILi1EEES8_S8_EEENS6_IJNS7_ILi128EEENS7_ILi64EEENS7_ILi256EEEEEELi256ENS_10bfloat16_tEfNS_4arch4Sm90ELb0ELb1ELb0ELb0ELb0ELb0ELb0ELb1ELb1ELb1ELb1ELb0EEENS1_21CollectiveEpilogueFwdINS6_IJSA_SC_SB_EEES9_SE_SG_Li256ELb0ELb1ELb1ELb0EEENS1_19SingleTileSchedulerILb0ELb1ELb1ELi128EEEEEEEEEvNT_6ParamsE --------------------------
	.section	.nv.info._ZN7cutlass13device_kernelIN5flash11enable_sm90INS1_16FlashAttnFwdSm90INS1_25CollectiveMainloopFwdSm90ILi2EN4cute5tupleIJNS5_1CILi1EEES8_S8_EEENS6_IJNS7_ILi128EEENS7_ILi64EEENS7_ILi256EEEEEELi256ENS_10bfloat16_tEfNS_4arch4Sm90ELb0ELb1ELb0ELb0ELb0ELb0ELb0ELb1ELb1ELb1ELb1ELb0EEENS1_21CollectiveEpilogueFwdINS6_IJSA_SC_SB_EEES9_SE_SG_Li256ELb0ELb1ELb1ELb0EEENS1_19SingleTileSchedulerILb0ELb1ELb1ELi128EEEEEEEEEvNT_6ParamsE,"",@"SHT_CUDA_INFO"
	.sectionflags	@""
	.align	4


	//----- nvinfo : EIATTR_CUDA_API_VERSION
	.align		4
        /*0000*/ 	.byte	0x04, 0x37
        /*0002*/ 	.short	(.L_102 - .L_101)
.L_101:
        /*0004*/ 	.word	0x00000082


	//----- nvinfo : EIATTR_KPARAM_INFO
	.align		4
.L_102:
        /*0008*/ 	.byte	0x04, 0x17
        /*000a*/ 	.short	(.L_104 - .L_103)
.L_103:
        /*000c*/ 	.word	0x00000000
        /*0010*/ 	.short	0x0000
        /*0012*/ 	.short	0x0000
        /*0014*/ 	.byte	0x00, 0xf0, 0x01, 0x28


	//----- nvinfo : EIATTR_SPARSE_MMA_MASK
	.align		4
.L_104:
        /*0018*/ 	.byte	0x03, 0x50
        /*001a*/ 	.short	0x0000


	//----- nvinfo : EIATTR_MAXREG_COUNT
	.align		4
        /*001c*/ 	.byte	0x03, 0x1b
        /*001e*/ 	.short	0x00a8


	//----- nvinfo : EIATTR_MERCURY_ISA_VERSION
	.align		4
        /*0020*/ 	.byte	0x03, 0x5f
        /*0022*/ 	.short	0x0101


	//----- nvinfo : EIATTR_VRC_CTA_INIT_COUNT
	.align		4
        /*0024*/ 	.byte	0x02, 0x4a
	.zero		1
	.zero		1


	//----- nvinfo : EIATTR_EXIT_INSTR_OFFSETS
	.align		4
        /*0028*/ 	.byte	0x04, 0x1c
        /*002a*/ 	.short	(.L_106 - .L_105)


	//   ....[0]....
.L_105:
        /*002c*/ 	.word	0x00000010


	//----- nvinfo : EIATTR_MAX_THREADS
	.align		4
.L_106:
        /*0030*/ 	.byte	0x04, 0x05
        /*0032*/ 	.short	(.L_108 - .L_107)
.L_107:
        /*0034*/ 	.word	0x00000180
        /*0038*/ 	.word	0x00000001
        /*003c*/ 	.word	0x00000001


	//----- nvinfo : EIATTR_CBANK_PARAM_SIZE
	.align		4
.L_108:
        /*0040*/ 	.byte	0x03, 0x19
        /*0042*/ 	.short	0x0a00


	//----- nvinfo : EIATTR_PARAM_CBANK
	.align		4
        /*0044*/ 	.byte	0x04, 0x0a
        /*0046*/ 	.short	(.L_110 - .L_109)
	.align		4
.L_109:
        /*0048*/ 	.word	index@(.nv.constant0._ZN7cutlass13device_kernelIN5flash11enable_sm90INS1_16FlashAttnFwdSm90INS1_25CollectiveMainloopFwdSm90ILi2EN4cute5tupleIJNS5_1CILi1EEES8_S8_EEENS6_IJNS7_ILi128EEENS7_ILi64EEENS7_ILi256EEEEEELi256ENS_10bfloat16_tEfNS_4arch4Sm90ELb0ELb1ELb0ELb0ELb0ELb0ELb0ELb1ELb1ELb1ELb1ELb0EEENS1_21CollectiveEpilogueFwdINS6_IJSA_SC_SB_EEES9_SE_SG_Li256ELb0ELb1ELb1ELb0EEENS1_19SingleTileSchedulerILb0ELb1ELb1ELi128EEEEEEEEEvNT_6ParamsE)
        /*004c*/ 	.short	0x0380
        /*004e*/ 	.short	0x0a00


	//----- nvinfo : EIATTR_SW_WAR
	.align		4
.L_110:
        /*0050*/ 	.byte	0x04, 0x36
        /*0052*/ 	.short	(.L_112 - .L_111)
.L_111:
        /*0054*/ 	.word	0x00000008
.L_112:


//--------------------- .nv.info._ZN7cutlass13device_kernelIN5flash11enable_sm90INS1_16FlashAttnFwdSm90INS1_25CollectiveMainloopFwdSm90ILi2EN4cute5tupleIJNS5_1CILi1EEES8_S8_EEENS6_IJNS7_ILi128EEENS7_ILi64EEENS7_ILi256EEEEEELi256ENS_10bfloat16_tEfNS_4arch4Sm90ELb0ELb1ELb0ELb1ELb0ELb0ELb0ELb1ELb1ELb1ELb1ELb0EEENS1_21CollectiveEpilogueFwdINS6_IJSA_SC_SB_EEES9_SE_SG_Li256ELb1ELb1ELb1ELb0EEENS1_36VarlenDynamicPersistentTileSchedulerILi128ELi64ELi256ELi128ELb1ELb1ELb1ELb1ELb0ELb1EEEEEEEEEvNT_6ParamsE --------------------------
	.section	.nv.info._ZN7cutlass13device_kernelIN5flash11enable_sm90INS1_16FlashAttnFwdSm90INS1_25CollectiveMainloopFwdSm90ILi2EN4cute5tupleIJNS5_1CILi1EEES8_S8_EEENS6_IJNS7_ILi128EEENS7_ILi64EEENS7_ILi256EEEEEELi256ENS_10bfloat16_tEfNS_4arch4Sm90ELb0ELb1ELb0ELb1ELb0ELb0ELb0ELb1ELb1ELb1ELb1ELb0EEENS1_21CollectiveEpilogueFwdINS6_IJSA_SC_SB_EEES9_SE_SG_Li256ELb1ELb1ELb1ELb0EEENS1_36VarlenDynamicPersistentTileSchedulerILi128ELi64ELi256ELi128ELb1ELb1ELb1ELb1ELb0ELb1EEEEEEEEEvNT_6ParamsE,"",@"SHT_CUDA_INFO"
	.sectionflags	@""
	.align	4


	//----- nvinfo : EIATTR_CUDA_API_VERSION
	.align		4
        /*0000*/ 	.byte	0x04, 0x37
        /*0002*/ 	.short	(.L_114 - .L_113)
.L_113:
        /*0004*/ 	.word	0x00000082


	//----- nvinfo : EIATTR_KPARAM_INFO
	.align		4
.L_114:
        /*0008*/ 	.byte	0x04, 0x17
        /*000a*/ 	.short	(.L_116 - .L_115)
.L_115:
        /*000c*/ 	.word	0x00000000
        /*0010*/ 	.short	0x0000
        /*0012*/ 	.short	0x0000
        /*0014*/ 	.byte	0x00, 0xf0, 0x01, 0x2a


	//----- nvinfo : EIATTR_SPARSE_MMA_MASK
	.align		4
.L_116:
        /*0018*/ 	.byte	0x03, 0x50
        /*001a*/ 	.short	0x0000


	//----- nvinfo : EIATTR_MAXREG_COUNT
	.align		4
        /*001c*/ 	.byte	0x03, 0x1b
        /*001e*/ 	.short	0x00a8


	//----- nvinfo : EIATTR_MERCURY_ISA_VERSION
	.align		4
        /*0020*/ 	.byte	0x03, 0x5f
        /*0022*/ 	.short	0x0101


	//----- nvinfo : EIATTR_VRC_CTA_INIT_COUNT
	.align		4
        /*0024*/ 	.byte	0x02, 0x4a
	.zero		1
	.zero		1


	//----- nvinfo : EIATTR_EXIT_INSTR_OFFSETS
	.align		4
        /*0028*/ 	.byte	0x04, 0x1c
        /*002a*/ 	.short	(.L_118 - .L_117)


	//   ....[0]....
.L_117:
        /*002c*/ 	.word	0x00000010


	//----- nvinfo : EIATTR_MAX_THREADS
	.align		4
.L_118:
        /*0030*/ 	.byte	0x04, 0x05
        /*0032*/ 	.short	(.L_120 - .L_119)
.L_119:
        /*0034*/ 	.word	0x00000180
        /*0038*/ 	.word	0x00000001
        /*003c*/ 	.word	0x00000001


	//----- nvinfo : EIATTR_CBANK_PARAM_SIZE
	.align		4
.L_120:
        /*0040*/ 	.byte	0x03, 0x19
        /*0042*/ 	.short	0x0a80


	//----- nvinfo : EIATTR_PARAM_CBANK
	.align		4
        /*0044*/ 	.byte	0x04, 0x0a
        /*0046*/ 	.short	(.L_122 - .L_121)
	.align		4
.L_121:
        /*0048*/ 	.word	index@(.nv.constant0._ZN7cutlass13device_kernelIN5flash11enable_sm90INS1_16FlashAttnFwdSm90INS1_25CollectiveMainloopFwdSm90ILi2EN4cute5tupleIJNS5_1CILi1EEES8_S8_EEENS6_IJNS7_ILi128EEENS7_ILi64EEENS7_ILi256EEEEEELi256ENS_10bfloat16_tEfNS_4arch4Sm90ELb0ELb1ELb0ELb1ELb0ELb0ELb0ELb1ELb1ELb1ELb1ELb0EEENS1_21CollectiveEpilogueFwdINS6_IJSA_SC_SB_EEES9_SE_SG_Li256ELb1ELb1ELb1ELb0EEENS1_36VarlenDynamicPersistentTileSchedulerILi128ELi64ELi256ELi128ELb1ELb1ELb1ELb1ELb0ELb1EEEEEEEEEvNT_6ParamsE)
        /*004c*/ 	.short	0x0380
        /*004e*/ 	.short	0x0a80


	//----- nvinfo : EIATTR_SW_WAR
	.align		4
.L_122:
        /*0050*/ 	.byte	0x04, 0x36
        /*0052*/ 	.short	(.L_124 - .L_123)
.L_123:
        /*0054*/ 	.word	0x00000008
.L_124:


//--------------------- .nv.info._ZN7cutlass13device_kernelIN5flash11enable_sm90INS1_16FlashAttnFwdSm90INS1_25CollectiveMainloopFwdSm90ILi2EN4cute5tupleIJNS5_1CILi1EEES8_S8_EEENS6_IJNS7_ILi128EEENS7_ILi64EEENS7_ILi256EEEEEELi256ENS_10bfloat16_tEfNS_4arch4Sm90ELb0ELb1ELb0ELb1ELb0ELb1ELb0ELb1ELb1ELb1ELb1ELb0EEENS1_21CollectiveEpilogueFwdINS6_IJSA_SC_SB_EEES9_SE_SG_Li256ELb1ELb1ELb1ELb0EEENS1_36VarlenDynamicPersistentTileSchedulerILi128ELi64ELi256ELi128ELb1ELb1ELb1ELb1ELb0ELb1EEEEEEEEEvNT_6ParamsE --------------------------
	.section	.nv.info._ZN7cutlass13device_kernelIN5flash11enable_sm90INS1_16FlashAttnFwdSm90INS1_25CollectiveMainloopFwdSm90ILi2EN4cute5tupleIJNS5_1CILi1EEES8_S8_EEENS6_IJNS7_ILi128EEENS7_ILi64EEENS7_ILi256EEEEEELi256ENS_10bfloat16_tEfNS_4arch4Sm90ELb0ELb1ELb0ELb1ELb0ELb1ELb0ELb1ELb1ELb1ELb1ELb0EEENS1_21CollectiveEpilogueFwdINS6_IJSA_SC_SB_EEES9_SE_SG_Li256ELb1ELb1ELb1ELb0EEENS1_36VarlenDynamicPersistentTileSchedulerILi128ELi64ELi256ELi128ELb1ELb1ELb1ELb1ELb0ELb1EEEEEEEEEvNT_6ParamsE,"",@"SHT_CUDA_INFO"
	.sectionflags	@""
	.align	4


	//----- nvinfo : EIATTR_CUDA_API_VERSION
	.align		4
        /*0000*/ 	.byte	0x04, 0x37
        /*0002*/ 	.short	(.L_126 - .L_125)
.L_125:
        /*0004*/ 	.word	0x00000082


	//----- nvinfo : EIATTR_KPARAM_INFO
	.align		4
.L_126:
        /*0008*/ 	.byte	0x04, 0x17
        /*000a*/ 	.short	(.L_128 - .L_127)
.L_127:
        /*000c*/ 	.word	0x00000000
        /*0010*/ 	.short	0x0000
        /*0012*/ 	.short	0x0000
        /*0014*/ 	.byte	0x00, 0xf0, 0x01, 0x2a


	//----- nvinfo : EIATTR_SPARSE_MMA_MASK
	.align		4
.L_128:
        /*0018*/ 	.byte	0x03, 0x50
        /*001a*/ 	.short	0x0000


	//----- nvinfo : EIATTR_MAXREG_COUNT
	.align		4
        /*001c*/ 	.byte	0x03, 0x1b
        /*001e*/ 	.short	0x00a8


	//----- nvinfo : EIATTR_MERCURY_ISA_VERSION
	.align		4
        /*0020*/ 	.byte	0x03, 0x5f
        /*0022*/ 	.short	0x0101


	//----- nvinfo : EIATTR_VRC_CTA_INIT_COUNT
	.align		4
        /*0024*/ 	.byte	0x02, 0x4a
	.zero		1
	.zero		1


	//----- nvinfo : EIATTR_EXIT_INSTR_OFFSETS
	.align		4
        /*0028*/ 	.byte	0x04, 0x1c
        /*002a*/ 	.short	(.L_130 - .L_129)


	//   ....[0]....
.L_129:
        /*002c*/ 	.word	0x00000010


	//----- nvinfo : EIATTR_MAX_THREADS
	.align		4
.L_130:
        /*0030*/ 	.byte	0x04, 0x05
        /*0032*/ 	.short	(.L_132 - .L_131)
.L_131:
        /*0034*/ 	.word	0x00000180
        /*0038*/ 	.word	0x00000001
        /*003c*/ 	.word	0x00000001


	//----- nvinfo : EIATTR_CBANK_PARAM_SIZE
	.align		4
.L_132:
        /*0040*/ 	.byte	0x03, 0x19
        /*0042*/ 	.short	0x0a80


	//----- nvinfo : EIATTR_PARAM_CBANK
	.align		4
        /*0044*/ 	.byte	0x04, 0x0a
        /*0046*/ 	.short	(.L_134 - .L_133)
	.align		4
.L_133:
        /*0048*/ 	.word	index@(.nv.constant0._ZN7cutlass13device_kernelIN5flash11enable_sm90INS1_16FlashAttnFwdSm90INS1_25CollectiveMainloopFwdSm90ILi2EN4cute5tupleIJNS5_1CILi1EEES8_S8_EEENS6_IJNS7_ILi128EEENS7_ILi64EEENS7_ILi256EEEEEELi256ENS_10bfloat16_tEfNS_4arch4Sm90ELb0ELb1ELb0ELb1ELb0ELb1ELb0ELb1ELb1ELb1ELb1ELb0EEENS1_21CollectiveEpilogueFwdINS6_IJSA_SC_SB_EEES9_SE_SG_Li256ELb1ELb1ELb1ELb0EEENS1_36VarlenDynamicPersistentTileSchedulerILi128ELi64ELi256ELi128ELb1ELb1ELb1ELb1ELb0ELb1EEEEEEEEEvNT_6ParamsE)
        /*004c*/ 	.short	0x0380
        /*004e*/ 	.short	0x0a80


	//----- nvinfo : EIATTR_SW_WAR
	.align		4
.L_134:
        /*0050*/ 	.byte	0x04, 0x36
        /*0052*/ 	.short	(.L_136 - .L_135)
.L_135:
        /*0054*/ 	.word	0x00000008
.L_136:


//--------------------- .nv.info._ZN7cutlass13device_kernelIN5flash11enable_sm90INS1_16FlashAttnFwdSm90INS1_25CollectiveMainloopFwdSm90ILi2EN4cute5tupleIJNS5_1CILi1EEES8_S8_EEENS6_IJNS7_ILi128EEENS7_ILi80EEENS7_ILi256EEEEEELi256ENS_10bfloat16_tEfNS_4arch4Sm90ELb1ELb0ELb0ELb0ELb0ELb0ELb0ELb1ELb1ELb1ELb1ELb0EEENS1_21CollectiveEpilogueFwdINS6_IJSA_SC_SB_EEES9_SE_SG_Li256ELb0ELb1ELb1ELb0EEENS1_19SingleTileSchedulerILb0ELb1ELb1ELi128EEEEEEEEEvNT_6ParamsE --------------------------
	.section	.nv.info._ZN7cutlass13device_kernelIN5flash11enable_sm90INS1_16FlashAttnFwdSm90INS1_25CollectiveMainloopFwdSm90ILi2EN4cute5tupleIJNS5_1CILi1EEES8_S8_EEENS6_IJNS7_ILi128EEENS7_ILi80EEENS7_ILi256EEEEEELi256ENS_10bfloat16_tEfNS_4arch4Sm90ELb1ELb0ELb0ELb0ELb0ELb0ELb0ELb1ELb1ELb1ELb1ELb0EEENS1_21CollectiveEpilogueFwdINS6_IJSA_SC_SB_EEES9_SE_SG_Li256ELb0ELb1ELb1ELb0EEENS1_19SingleTileSchedulerILb0ELb1ELb1ELi128EEEEEEEEEvNT_6ParamsE,"",@"SHT_CUDA_INFO"
	.sectionflags	@""
	.align	4


	//----- nvinfo : EIATTR_CUDA_API_VERSION
	.align		4
        /*0000*/ 	.byte	0x04, 0x37
        /*0002*/ 	.short	(.L_138 - .L_137)
.L_137:
        /*0004*/ 	.word	0x00000082


	//----- nvinfo : EIATTR_KPARAM_INFO
	.align		4
.L_138:
        /*0008*/ 	.byte	0x04, 0x17
        /*000a*/ 	.short	(.L_140 - .L_139)
.L_139:
        /*000c*/ 	.word	0x00000000
        /*0010*/ 	.short	0x0000
        /*0012*/ 	.short	0x0000
        /*0014*/ 	.byte	0x00, 0xf0, 0x01, 0x28


	//----- nvinfo : EIATTR_SPARSE_MMA_MASK
	.align		4
.L_140:
        /*0018*/ 	.byte	0x03, 0x50
        /*001a*/ 	.short	0x0000


	//----- nvinfo : EIATTR_MAXREG_COUNT
	.align		4
        /*001c*/ 	.byte	0x03, 0x1b
        /*001e*/ 	.short	0x00a8


	//----- nvinfo : EIATTR_MERCURY_ISA_VERSION
	.align		4
        /*0020*/ 	.byte	0x03, 0x5f
        /*0022*/ 	.short	0x0101


	//----- nvinfo : EIATTR_VRC_CTA_INIT_COUNT
	.align		4
        /*0024*/ 	.byte	0x02, 0x4a
	.zero		1
	.zero		1


	//----- nvinfo : EIATTR_EXIT_INSTR_OFFSETS
	.align		4
        /*0028*/ 	.byte	0x04, 0x1c
        /*002a*/ 	.short	(.L_142 - .L_141)


	//   ....[0]....
.L_141:
        /*002c*/ 	.word	0x00000010


	//----- nvinfo : EIATTR_MAX_THREADS
	.align		4
.L_142:
        /*0030*/ 	.byte	0x04, 0x05
        /*0032*/ 	.short	(.L_144 - .L_143)
.L_143:
        /*0034*/ 	.word	0x00000180
        /*0038*/ 	.word	0x00000001
        /*003c*/ 	.word	0x00000001


	//----- nvinfo : EIATTR_CBANK_PARAM_SIZE
	.align		4
.L_144:
        /*0040*/ 	.byte	0x03, 0x19
        /*0042*/ 	.short	0x0a00


	//----- nvinfo : EIATTR_PARAM_CBANK
	.align		4
        /*0044*/ 	.byte	0x04, 0x0a
        /*0046*/ 	.short	(.L_146 - .L_145)
	.align		4
.L_145:
        /*0048*/ 	.word	index@(.nv.constant0._ZN7cutlass13device_kernelIN5flash11enable_sm90INS1_16FlashAttnFwdSm90INS1_25CollectiveMainloopFwdSm90ILi2EN4cute5tupleIJNS5_1CILi1EEES8_S8_EEENS6_IJNS7_ILi128EEENS7_ILi80EEENS7_ILi256EEEEEELi256ENS_10bfloat16_tEfNS_4arch4Sm90ELb1ELb0ELb0ELb0ELb0ELb0ELb0ELb1ELb1ELb1ELb1ELb0EEENS1_21CollectiveEpilogueFwdINS6_IJSA_SC_SB_EEES9_SE_SG_Li256ELb0ELb1ELb1ELb0EEENS1_19SingleTileSchedulerILb0ELb1ELb1ELi128EEEEEEEEEvNT_6ParamsE)
        /*004c*/ 	.short	0x0380
        /*004e*/ 	.short	0x0a00


	//----- nvinfo : EIATTR_SW_WAR
	.align		4
.L_146:
        /*0050*/ 	.byte	0x04, 0x36
        /*0052*/ 	.short	(.L_148 - .L_147)
.L_147:
        /*0054*/ 	.word	0x00000008
.L_148:


//--------------------- .nv.info._ZN7cutlass13device_kernelIN5flash11enable_sm90INS1_16FlashAttnFwdSm90INS1_25CollectiveMainloopFwdSm90ILi2EN4cute5tupleIJNS5_1CILi1EEES8_S8_EEENS6_IJNS7_ILi128EEENS7_ILi80EEENS7_ILi256EEEEEELi256ENS_10bfloat16_tEfNS_4arch4Sm90ELb1ELb0ELb0ELb1ELb0ELb0ELb0ELb1ELb1ELb1ELb1ELb0EEENS1_21CollectiveEpilogueFwdINS6_IJSA_SC_SB_EEES9_SE_SG_Li256ELb1ELb1ELb1ELb0EEENS1_36VarlenDynamicPersistentTileSchedulerILi128ELi80ELi256ELi128ELb1ELb1ELb1ELb1ELb1ELb1EEEEEEEEEvNT_6ParamsE --------------------------
	.section	.nv.info._ZN7cutlass13device_kernelIN5flash11enable_sm90INS1_16FlashAttnFwdSm90INS1_25CollectiveMainloopFwdSm90ILi2EN4cute5tupleIJNS5_1CILi1EEES8_S8_EEENS6_IJNS7_ILi128EEENS7_ILi80EEENS7_ILi256EEEEEELi256ENS_10bfloat16_tEfNS_4arch4Sm90ELb1ELb0ELb0ELb1ELb0ELb0ELb0ELb1ELb1ELb1ELb1ELb0EEENS1_21CollectiveEpilogueFwdINS6_IJSA_SC_SB_EEES9_SE_SG_Li256ELb1ELb1ELb1ELb0EEENS1_36VarlenDynamicPersistentTileSchedulerILi128ELi80ELi256ELi128ELb1ELb1ELb1ELb1ELb1ELb1EEEEEEEEEvNT_6ParamsE,"",@"SHT_CUDA_INFO"
	.sectionflags	@""
	.align	4


	//----- nvinfo : EIATTR_CUDA_API_VERSION
	.align		4
        /*0000*/ 	.byte	0x04, 0x37
        /*0002*/ 	.short	(.L_150 - .L_149)
.L_149:
        /*0004*/ 	.word	0x00000082


	//----- nvinfo : EIATTR_KPARAM_INFO
	.align		4
.L_150:
        /*0008*/ 	.byte	0x04, 0x17
        /*000a*/ 	.short	(.L_152 - .L_151)
.L_151:
        /*000c*/ 	.word	0x00000000
        /*0010*/ 	.short	0x0000
        /*0012*/ 	.short	0x0000
        /*0014*/ 	.byte	0x00, 0xf0, 0x01, 0x2a


	//----- nvinfo : EIATTR_SPARSE_MMA_MASK
	.align		4
.L_152:
        /*0018*/ 	.byte	0x03, 0x50
        /*001a*/ 	.short	0x0000


	//----- nvinfo : EIATTR_MAXREG_COUNT
	.align		4
        /*001c*/ 	.byte	0x03, 0x1b
        /*001e*/ 	.short	0x00a8


	//----- nvinfo : EIATTR_MERCURY_ISA_VERSION
	.align		4
        /*0020*/ 	.byte	0x03, 0x5f
        /*0022*/ 	.short	0x0101


	//----- nvinfo : EIATTR_VRC_CTA_INIT_COUNT
	.align		4
        /*0024*/ 	.byte	0x02, 0x4a
	.zero		1
	.zero		1


	//----- nvinfo : EIATTR_EXIT_INSTR_OFFSETS
	.align		4
        /*0028*/ 	.byte	0x04, 0x1c
        /*002a*/ 	.short	(.L_154 - .L_153)


	//   ....[0]....
.L_153:
        /*002c*/ 	.word	0x00000010


	//----- nvinfo : EIATTR_MAX_THREADS
	.align		4
.L_154:
        /*0030*/ 	.byte	0x04, 0x05
        /*0032*/ 	.short	(.L_156 - .L_155)
.L_155:
        /*0034*/ 	.word	0x00000180
        /*0038*/ 	.word	0x00000001
        /*003c*/ 	.word	0x00000001


	//----- nvinfo : EIATTR_CBANK_PARAM_SIZE
	.align		4
.L_156:
        /*0040*/ 	.byte	0x03, 0x19
        /*0042*/ 	.short	0x0a80


	//----- nvinfo : EIATTR_PARAM_CBANK
	.align		4
        /*0044*/ 	.byte	0x04, 0x0a
        /*0046*/ 	.short	(.L_158 - .L_157)
	.align		4
.L_157:
        /*0048*/ 	.word	index@(.nv.constant0._ZN7cutlass13device_kernelIN5flash11enable_sm90INS1_16FlashAttnFwdSm90INS1_25CollectiveMainloopFwdSm90ILi2EN4cute5tupleIJNS5_1CILi1EEES8_S8_EEENS6_IJNS7_ILi128EEENS7_ILi80EEENS7_ILi256EEEEEELi256ENS_10bfloat16_tEfNS_4arch4Sm90ELb1ELb0ELb0ELb1ELb0ELb0ELb0ELb1ELb1ELb1ELb1ELb0EEENS1_21CollectiveEpilogueFwdINS6_IJSA_SC_SB_EEES9_SE_SG_Li256ELb1ELb1ELb1ELb0EEENS1_36VarlenDynamicPersistentTileSchedulerILi128ELi80ELi256ELi128ELb1ELb1ELb1ELb1ELb1ELb1EEEEEEEEEvNT_6ParamsE)
        /*004c*/ 	.short	0x0380
        /*004e*/ 	.short	0x0a80


	//----- nvinfo : EIATTR_SW_WAR
	.align		4
.L_158:
        /*0050*/ 	.byte	0x04, 0x36
        /*0052*/ 	.short	(.L_160 - .L_159)
.L_159:
        /*0054*/ 	.word	0x00000008
.L_160:


//--------------------- .nv.info._ZN7cutlass13device_kernelIN5flash11enable_sm90INS1_16FlashAttnFwdSm90INS1_25CollectiveMainloopFwdSm90ILi2EN4cute5tupleIJNS5_1CILi1EEES8_S8_EEENS6_IJNS7_ILi128EEENS7_ILi80EEENS7_ILi256EEEEEELi256ENS_10bfloat16_tEfNS_4arch4Sm90ELb1ELb0ELb0ELb1ELb0ELb1ELb0ELb1ELb1ELb1ELb1ELb0EEENS1_21CollectiveEpilogueFwdINS6_IJSA_SC_SB_EEES9_SE_SG_Li256ELb1ELb1ELb1ELb0EEENS1_36VarlenDynamicPersistentTileSchedulerILi128ELi80ELi256ELi128ELb1ELb1ELb1ELb1ELb1ELb1EEEEEEEEEvNT_6ParamsE --------------------------
	.section	.nv.info._ZN7cutlass13device_kernelIN5flash11enable_sm90INS1_16FlashAttnFwdSm90INS1_25CollectiveMainloopFwdSm90ILi2EN4cute5tupleIJNS5_1CILi1EEES8_S8_EEENS6_IJNS7_ILi128EEENS7_ILi80EEENS7_ILi256EEEEEELi256ENS_10bfloat16_tEfNS_4arch4Sm90ELb1ELb0ELb0ELb1ELb0ELb1ELb0ELb1ELb1ELb1ELb1ELb0EEENS1_21CollectiveEpilogueFwdINS6_IJSA_SC_SB_EEES9_SE_SG_Li256ELb1ELb1ELb1ELb0EEENS1_36VarlenDynamicPersistentTileSchedulerILi128ELi80ELi256ELi128ELb1ELb1ELb1ELb1ELb1ELb1EEEEEEEEEvNT_6ParamsE,"",@"SHT_CUDA_INFO"
	.sectionflags	@""
	.align	4


	//----- nvinfo : EIATTR_CUDA_API_VERSION
	.align		4
        /*0000*/ 	.byte	0x04, 0x37
        /*0002*/ 	.short	(.L_162 - .L_161)
.L_161:
        /*0004*/ 	.word	0x00000082


	//----- nvinfo : EIATTR_KPARAM_INFO
	.align		4
.L_162:
        /*0008*/ 	.byte	0x04, 0x17
        /*000a*/ 	.short	(.L_164 - .L_163)
.L_163:
        /*000c*/ 	.word	0x00000000
        /*0010*/ 	.short	0x0000
        /*0012*/ 	.short	0x0000
        /*0014*/ 	.byte	0x00, 0xf0, 0x01, 0x2a


	//----- nvinfo : EIATTR_SPARSE_MMA_MASK
	.align		4
.L_164:
        /*0018*/ 	.byte	0x03, 0x50
        /*001a*/ 	.short	0x0000


	//----- nvinfo : EIATTR_MAXREG_COUNT
	.align		4
        /*001c*/ 	.byte	0x03, 0x1b
        /*001e*/ 	.short	0x00a8


	//----- nvinfo : EIATTR_MERCURY_ISA_VERSION
	.align		4
        /*0020*/ 	.byte	0x03, 0x5f
        /*0022*/ 	.short	0x0101


	//----- nvinfo : EIATTR_VRC_CTA_INIT_COUNT
	.align		4
        /*0024*/ 	.byte	0x02, 0x4a
	.zero		1
	.zero		1


	//----- nvinfo : EIATTR_EXIT_INSTR_OFFSETS
	.align		4
        /*0028*/ 	.byte	0x04, 0x1c
        /*002a*/ 	.short	(.L_166 - .L_165)


	//   ....[0]....
.L_165:
        /*002c*/ 	.word	0x00000010


	//----- nvinfo : EIATTR_MAX_THREADS
	.align		4
.L_166:
        /*0030*/ 	.byte	0x04, 0x05
        /*0032*/ 	.short	(.L_168 - .L_167)
.L_167:
        /*0034*/ 	.word	0x00000180
        /*0038*/ 	.word	0x00000001
        /*003c*/ 	.word	0x00000001


	//----- nvinfo : EIATTR_CBANK_PARAM_SIZE
	.align		4
.L_168:
        /*0040*/ 	.byte	0x03, 0x19
        /*0042*/ 	.short	0x0a80


	//----- nvinfo : EIATTR_PARAM_CBANK
	.align		4
        /*0044*/ 	.byte	0x04, 0x0a
        /*0046*/ 	.short	(.L_170 - .L_169)
	.align		4
.L_169:
        /*0048*/ 	.word	index@(.nv.constant0._ZN7cutlass13device_kernelIN5flash11enable_sm90INS1_16FlashAttnFwdSm90INS1_25CollectiveMainloopFwdSm90ILi2EN4cute5tupleIJNS5_1CILi1EEES8_S8_EEENS6_IJNS7_ILi128EEENS7_ILi80EEENS7_ILi256EEEEEELi256ENS_10bfloat16_tEfNS_4arch4Sm90ELb1ELb0ELb0ELb1ELb0ELb1ELb0ELb1ELb1ELb1ELb1ELb0EEENS1_21CollectiveEpilogueFwdINS6_IJSA_SC_SB_EEES9_SE_SG_Li256ELb1ELb1ELb1ELb0EEENS1_36VarlenDynamicPersistentTileSchedulerILi128ELi80ELi256ELi128ELb1ELb1ELb1ELb1ELb1ELb1EEEEEEEEEvNT_6ParamsE)
        /*004c*/ 	.short	0x0380
        /*004e*/ 	.short	0x0a80


	//----- nvinfo : EIATTR_SW_WAR
	.align		4
.L_170:
        /*0050*/ 	.byte	0x04, 0x36
        /*0052*/ 	.short	(.L_172 - .L_171)
.L_171:
        /*0054*/ 	.word	0x00000008
.L_172:


//--------------------- .nv.callgraph             --------------------------
	.section	.nv.callgraph,"",@"SHT_CUDA_CALLGRAPH"
	.align	4
	.sectionentsize	8
	.align		4
        /*0000*/ 	.word	0x00000000
	.align		4
        /*0004*/ 	.word	0xffffffff
	.align		4
        /*0008*/ 	.word	0x00000000
	.align		4
        /*000c*/ 	.word	0xfffffffe
	.align		4
        /*0010*/ 	.word	0x00000000
	.align		4
        /*0014*/ 	.word	0xfffffffd
	.align		4
        /*0018*/ 	.word	0x00000000
	.align		4
        /*001c*/ 	.word	0xfffffffc


//--------------------- .nv.constant4             --------------------------
	.section	.nv.constant4,"a",@progbits
	.align	8
	.align		8
.nv.constant4:
        /*0000*/ 	.dword	_ZN72_INTERNAL_782a7624_36_flash_fwd_hdim256_bf16_split_sm90_cu_ceb34e2a_34524cuda3std3__45__cpo5beginE
	.align		8
        /*0008*/ 	.dword	_ZN72_INTERNAL_782a7624_36_flash_fwd_hdim256_bf16_split_sm90_cu_ceb34e2a_34524cuda3std3__45__cpo3endE
	.align		8
        /*0010*/ 	.dword	_ZN72_INTERNAL_782a7624_36_flash_fwd_hdim256_bf16_split_sm90_cu_ceb34e2a_34524cuda3std3__45__cpo6cbeginE
	.align		8
        /*0018*/ 	.dword	_ZN72_INTERNAL_782a7624_36_flash_fwd_hdim256_bf16_split_sm90_cu_ceb34e2a_34524cuda3std3__45__cpo4cendE
	.align		8
        /*0020*/ 	.dword	_ZN72_INTERNAL_782a7624_36_flash_fwd_hdim256_bf16_split_sm90_cu_ceb34e2a_34524cuda3std3__474_GLOBAL__N__782a7624_36_flash_fwd_hdim256_bf16_split_sm90_cu_ceb34e2a_34526ignoreE
	.align		8
        /*0028*/ 	.dword	_ZN72_INTERNAL_782a7624_36_flash_fwd_hdim256_bf16_split_sm90_cu_ceb34e2a_34524cuda3std3__419piecewise_constructE
	.align		8
        /*0030*/ 	.dword	_ZN72_INTERNAL_782a7624_36_flash_fwd_hdim256_bf16_split_sm90_cu_ceb34e2a_34524cuda3std3__48in_placeE
	.align		8
        /*0038*/ 	.dword	_ZN72_INTERNAL_782a7624_36_flash_fwd_hdim256_bf16_split_sm90_cu_ceb34e2a_34524cuda3std6ranges3__45__cpo4swapE
	.align		8
        /*0040*/ 	.dword	_ZN72_INTERNAL_782a7624_36_flash_fwd_hdim256_bf16_split_sm90_cu_ceb34e2a_34524cuda3std6ranges3__45__cpo9iter_moveE
	.align		8
        /*0048*/ 	.dword	_ZN72_INTERNAL_782a7624_36_flash_fwd_hdim256_bf16_split_sm90_cu_ceb34e2a_34524cute7productE
	.align		8
        /*0050*/ 	.dword	_ZN72_INTERNAL_782a7624_36_flash_fwd_hdim256_bf16_split_sm90_cu_ceb34e2a_34524cute1_E


//--------------------- .text._ZN7cutlass13device_kernelIN5flash11enable_sm90INS1_16FlashAttnFwdSm90INS1_25CollectiveMainloopFwdSm90ILi2EN4cute5tupleIJNS5_1CILi1EEES8_S8_EEENS6_IJNS7_ILi128EEENS7_ILi80EEENS7_ILi256EEEEEELi256ENS_10bfloat16_tEfNS_4arch4Sm90ELb0ELb0ELb0ELb0ELb0ELb0ELb0ELb1ELb1ELb1ELb1ELb0EEENS1_21CollectiveEpilogueFwdINS6_IJSA_SC_SB_EEES9_SE_SG_Li256ELb0ELb1ELb1ELb0EEENS1_19SingleTileSchedulerILb0ELb1ELb1ELi128EEEEEEEEEvNT_6ParamsE --------------------------
	.section	.text._ZN7cutlass13device_kernelIN5flash11enable_sm90INS1_16FlashAttnFwdSm90INS1_25CollectiveMainloopFwdSm90ILi2EN4cute5tupleIJNS5_1CILi1EEES8_S8_EEENS6_IJNS7_ILi128EEENS7_ILi80EEENS7_ILi256EEEEEELi256ENS_10bfloat16_tEfNS_4arch4Sm90ELb0ELb0ELb0ELb0ELb0ELb0ELb0ELb1ELb1ELb1ELb1ELb0EEENS1_21CollectiveEpilogueFwdINS6_IJSA_SC_SB_EEES9_SE_SG_Li256ELb0ELb1ELb1ELb0EEENS1_19SingleTileSchedulerILb0ELb1ELb1ELi128EEEEEEEEEvNT_6ParamsE,"ax",@progbits
	.align	128
.text._ZN7cutlass13device_kernelIN5flash11enable_sm90INS1_16FlashAttnFwdSm90INS1_25CollectiveMainloopFwdSm90ILi2EN4cute5tupleIJNS5_1CILi1EEES8_S8_EEENS6_IJNS7_ILi128EEENS7_ILi80EEENS7_ILi256EEEEEELi256ENS_10bfloat16_tEfNS_4arch4Sm90ELb0ELb0ELb0ELb0ELb0ELb0ELb0ELb1ELb1ELb1ELb1ELb0EEENS1_21CollectiveEpilogueFwdINS6_IJSA_SC_SB_EEES9_SE_SG_Li256ELb0ELb1ELb1ELb0EEENS1_19SingleTileSchedulerILb0ELb1ELb1ELi128EEEEEEEEEvNT_6ParamsE:
        .type           _ZN7cutlass13device_kernelIN5flash11enable_sm90INS1_16FlashAttnFwdSm90INS1_25CollectiveMainloopFwdSm90ILi2EN4cute5tupleIJNS5_1CILi1EEES8_S8_EEENS6_IJNS7_ILi128EEENS7_ILi80EEENS7_ILi256EEEEEELi256ENS_10bfloat16_tEfNS_4arch4Sm90ELb0ELb0ELb0ELb0ELb0ELb0ELb0ELb1ELb1ELb1ELb1ELb0EEENS1_21CollectiveEpilogueFwdINS6_IJSA_SC_SB_EEES9_SE_SG_Li256ELb0ELb1ELb1ELb0EEENS1_19SingleTileSchedulerILb0ELb1ELb1ELi128EEEEEEEEEvNT_6ParamsE,@function
        .size           _ZN7cutlass13device_kernelIN5flash11enable_sm90INS1_16FlashAttnFwdSm90INS1_25CollectiveMainloopFwdSm90ILi2EN4cute5tupleIJNS5_1CILi1EEES8_S8_EEENS6_IJNS7_ILi128EEENS7_ILi80EEENS7_ILi256EEEEEELi256ENS_10bfloat16_tEfNS_4arch4Sm90ELb0ELb0ELb0ELb0ELb0ELb0ELb0ELb1ELb1ELb1ELb1ELb0EEENS1_21CollectiveEpilogueFwdINS6_IJSA_SC_SB_EEES9_SE_SG_Li256ELb0ELb1ELb1ELb0EEENS1_19SingleTileSchedulerILb0ELb1ELb1ELi128EEEEEEEEEvNT_6ParamsE,(.L_x_9 - _ZN7cutlass13device_kernelIN5flash11enable_sm90INS1_16FlashAttnFwdSm90INS1_25CollectiveMainloopFwdSm90ILi2EN4cute5tupleIJNS5_1CILi1EEES8_S8_EEENS6_IJNS7_ILi128EEENS7_ILi80EEENS7_ILi256EEEEEELi256ENS_10bfloat16_tEfNS_4arch4Sm90ELb0ELb0ELb0ELb0ELb0ELb0ELb0ELb1ELb1ELb1ELb1ELb0EEENS1_21CollectiveEpilogueFwdINS6_IJSA_SC_SB_EEES9_SE_SG_Li256ELb0ELb1ELb1ELb0EEENS1_19SingleTileSchedulerILb0ELb1ELb1ELi128EEEEEEEEEvNT_6ParamsE)
        .other          _ZN7cutlass13device_kernelIN5flash11enable_sm90INS1_16FlashAttnFwdSm90INS1_25CollectiveMainloopFwdSm90ILi2EN4cute5tupleIJNS5_1CILi1EEES8_S8_EEENS6_IJNS7_ILi128EEENS7_ILi80EEENS7_ILi256EEEEEELi256ENS_10bfloat16_tEfNS_4arch4Sm90ELb0ELb0ELb0ELb0ELb0ELb0ELb0ELb1ELb1ELb1ELb1ELb0EEENS1_21CollectiveEpilogueFwdINS6_IJSA_SC_SB_EEES9_SE_SG_Li256ELb0ELb1ELb1ELb0EEENS1_19SingleTileSchedulerILb0ELb1ELb1ELi128EEEEEEEEEvNT_6ParamsE,@"STO_CUDA_ENTRY STV_DEFAULT"
_ZN7cutlass13device_kernelIN5flash11enable_sm90INS1_16FlashAttnFwdSm90INS1_25CollectiveMainloopFwdSm90ILi2EN4cute5tupleIJNS5_1CILi1EEES8_S8_EEENS6_IJNS7_ILi128EEENS7_ILi80EEENS7_ILi256EEEEEELi256ENS_10bfloat16_tEfNS_4arch4Sm90ELb0ELb0ELb0ELb0ELb0ELb0ELb0ELb1ELb1ELb1ELb1ELb0EEENS1_21CollectiveEpilogueFwdINS6_IJSA_SC_SB_EEES9_SE_SG_Li256ELb0ELb1ELb1ELb0EEENS1_19SingleTileSchedulerILb0ELb1ELb1ELi128EEEEEEEEEvNT_6ParamsE:
[----:B------:R-:W-:Y:S01]  /*0000*/  LDC R1, c[0x0][0x37c] ;  /* 0x0000df00ff017b82 */ /* 0x000fe20000000800 */
[----:B------:R-:W-:Y:S05]  /*0010*/  EXIT ;  /* 0x000000000000794d */ /* 0x000fea0003800000 */
.L_x_0:
[----:B------:R-:W-:-:S00]  /*0020*/  BRA `(.L_x_0) ;  /* 0xfffffffc00fc7947 */ /* 0x000fc0000383ffff */
[----:B------:R-:W-:-:S00]  /*0030*/  NOP ;  /* 0x0000000000007918 */ /* 0x000fc00000000000 */
        /* <DEDUP_REMOVED lines=12> */
.L_x_9:


//--------------------- .text._ZN7cutlass13device_kernelIN5flash11enable_sm90INS1_16FlashAttnFwdSm90INS1_25CollectiveMainloopFwdSm90ILi2EN4cute5tupleIJNS5_1CILi1EEES8_S8_EEENS6_IJNS7_ILi128EEENS7_ILi80EEENS7_ILi256EEEEEELi256ENS_10bfloat16_tEfNS_4arch4Sm90ELb0ELb0ELb0ELb1ELb0ELb0ELb0ELb1ELb1ELb1ELb1ELb0EEENS1_21CollectiveEpilogueFwdINS6_IJSA_SC_SB_EEES9_SE_SG_Li256ELb1ELb1ELb1ELb0EEENS1_36VarlenDynamicPersistentTileSchedulerILi128ELi80ELi256ELi128ELb1ELb1ELb1ELb0ELb1ELb1EEEEEEEEEvNT_6ParamsE --------------------------
	.section	.text._ZN7cutlass13device_kernelIN5flash11enable_sm90INS1_16FlashAttnFwdSm90INS1_25CollectiveMainloopFwdSm90ILi2EN4cute5tupleIJNS5_1CILi1EEES8_S8_EEENS6_IJNS7_ILi128EEENS7_ILi80EEENS7_ILi256EEEEEELi256ENS_10bfloat16_tEfNS_4arch4Sm90ELb0ELb0ELb0ELb1ELb0ELb0ELb0ELb1ELb1ELb1ELb1ELb0EEENS1_21CollectiveEpilogueFwdINS6_IJSA_SC_SB_EEES9_SE_SG_Li256ELb1ELb1ELb1ELb0EEENS1_36VarlenDynamicPersistentTileSchedulerILi128ELi80ELi256ELi128ELb1ELb1ELb1ELb0ELb1ELb1EEEEEEEEEvNT_6ParamsE,"ax",@progbits
	.align	128
.text._ZN7cutlass13device_kernelIN5flash11enable_sm90INS1_16FlashAttnFwdSm90INS1_25CollectiveMainloopFwdSm90ILi2EN4cute5tupleIJNS5_1CILi1EEES8_S8_EEENS6_IJNS7_ILi128EEENS7_ILi80EEENS7_ILi256EEEEEELi256ENS_10bfloat16_tEfNS_4arch4Sm90ELb0ELb0ELb0ELb1ELb0ELb0ELb0ELb1ELb1ELb1ELb1ELb0EEENS1_21CollectiveEpilogueFwdINS6_IJSA_SC_SB_EEES9_SE_SG_Li256ELb1ELb1ELb1ELb0EEENS1_36VarlenDynamicPersistentTileSchedulerILi128ELi80ELi256ELi128ELb1ELb1ELb1ELb0ELb1ELb1EEEEEEEEEvNT_6ParamsE:
        .type           _ZN7cutlass13device_kernelIN5flash11enable_sm90INS1_16FlashAttnFwdSm90INS1_25CollectiveMainloopFwdSm90ILi2EN4cute5tupleIJNS5_1CILi1EEES8_S8_EEENS6_IJNS7_ILi128EEENS7_ILi80EEENS7_ILi256EEEEEELi256ENS_10bfloat16_tEfNS_4arch4Sm90ELb0ELb0ELb0ELb1ELb0ELb0ELb0ELb1ELb1ELb1ELb1ELb0EEENS1_21CollectiveEpilogueFwdINS6_IJSA_SC_SB_EEES9_SE_SG_Li256ELb1ELb1ELb1ELb0EEENS1_36VarlenDynamicPersistentTileSchedulerILi128ELi80ELi256ELi128ELb1ELb1ELb1ELb0ELb1ELb1EEEEEEEEEvNT_6ParamsE,@function
        .size           _ZN7cutlass13device_kernelIN5flash11enable_sm90INS1_16FlashAttnFwdSm90INS1_25CollectiveMainloopFwdSm90ILi2EN4cute5tupleIJNS5_1CILi1EEES8_S8_EEENS6_IJNS7_ILi128EEENS7_ILi80EEENS7_ILi256EEEEEELi256ENS_10bfloat16_tEfNS_4arch4Sm90ELb0ELb0ELb0ELb1ELb0ELb0ELb0ELb1ELb1ELb1ELb1ELb0EEENS1_21CollectiveEpilogueFwdINS6_IJSA_SC_SB_EEES9_SE_SG_Li256ELb1ELb1ELb1ELb0EEENS1_36VarlenDynamicPersistentTileSchedulerILi128ELi80ELi256ELi128ELb1ELb1ELb1ELb0ELb1ELb1EEEEEEEEEvNT_6ParamsE,(.L_x_10 - _ZN7cutlass13device_kernelIN5flash11enable_sm90INS1_16FlashAttnFwdSm90INS1_25CollectiveMainloopFwdSm90ILi2EN4cute5tupleIJNS5_1CILi1EEES8_S8_EEENS6_IJNS7_ILi128EEENS7_ILi80EEENS7_ILi256EEEEEELi256ENS_10bfloat16_tEfNS_4arch4Sm90ELb0ELb0ELb0ELb1ELb0ELb0ELb0ELb1ELb1ELb1ELb1ELb0EEENS1_21CollectiveEpilogueFwdINS6_IJSA_SC_SB_EEES9_SE_SG_Li256ELb1ELb1ELb1ELb0EEENS1_36VarlenDynamicPersistentTileSchedulerILi128ELi80ELi256ELi128ELb1ELb1ELb1ELb0ELb1ELb1EEEEEEEEEvNT_6ParamsE)
        .other          _ZN7cutlass13device_kernelIN5flash11enable_sm90INS1_16FlashAttnFwdSm90INS1_25CollectiveMainloopFwdSm90ILi2EN4cute5tupleIJNS5_1CILi1EEES8_S8_EEENS6_IJNS7_ILi128EEENS7_ILi80EEENS7_ILi256EEEEEELi256ENS_10bfloat16_tEfNS_4arch4Sm90ELb0ELb0ELb0ELb1ELb0ELb0ELb0ELb1ELb1ELb1ELb1ELb0EEENS1_21CollectiveEpilogueFwdINS6_IJSA_SC_SB_EEES9_SE_SG_Li256ELb1ELb1ELb1ELb0EEENS1_36VarlenDynamicPersistentTileSchedulerILi128ELi80ELi256ELi128ELb1ELb1ELb1ELb0ELb1ELb1EEEEEEEEEvNT_6ParamsE,@"STO_CUDA_ENTRY STV_DEFAULT"
_ZN7cutlass13device_kernelIN5flash11enable_sm90INS1_16FlashAttnFwdSm90INS1_25CollectiveMainloopFwdSm90ILi2EN4cute5tupleIJNS5_1CILi1EEES8_S8_EEENS6_IJNS7_ILi128EEENS7_ILi80EEENS7_ILi256EEEEEELi256ENS_10bfloat16_tEfNS_4arch4Sm90ELb0ELb0ELb0ELb1ELb0ELb0ELb0ELb1ELb1ELb1ELb1ELb0EEENS1_21CollectiveEpilogueFwdINS6_IJSA_SC_SB_EEES9_SE_SG_Li256ELb1ELb1ELb1ELb0EEENS1_36VarlenDynamicPersistentTileSchedulerILi128ELi80ELi256ELi128ELb1ELb1ELb1ELb0ELb1ELb1EEEEEEEEEvNT_6ParamsE:
[----:B------:R-:W-:Y:S01]  /*0000*/  LDC R1, c[0x0][0x37c] ;  /* 0x0000df00ff017b82 */ /* 0x000fe20000000800 */
[----:B------:R-:W-:Y:S05]  /*0010*/  EXIT ;  /* 0x000000000000794d */ /* 0x000fea0003800000 */
.L_x_1:
        /* <DEDUP_REMOVED lines=14> */
.L_x_10:


//--------------------- .text._ZN7cutlass13device_kernelIN5flash11enable_sm90INS1_16FlashAttnFwdSm90INS1_25CollectiveMainloopFwdSm90ILi2EN4cute5tupleIJNS5_1CILi1EEES8_S8_EEENS6_IJNS7_ILi128EEENS7_ILi80EEENS7_ILi256EEEEEELi256ENS_10bfloat16_tEfNS_4arch4Sm90ELb0ELb0ELb0ELb1ELb0ELb1ELb0ELb1ELb1ELb1ELb1ELb0EEENS1_21CollectiveEpilogueFwdINS6_IJSA_SC_SB_EEES9_SE_SG_Li256ELb1ELb1ELb1ELb0EEENS1_36VarlenDynamicPersistentTileSchedulerILi128ELi80ELi256ELi128ELb1ELb1ELb1ELb0ELb1ELb1EEEEEEEEEvNT_6ParamsE --------------------------
	.section	.text._ZN7cutlass13device_kernelIN5flash11enable_sm90INS1_16FlashAttnFwdSm90INS1_25CollectiveMainloopFwdSm90ILi2EN4cute5tupleIJNS5_1CILi1EEES8_S8_EEENS6_IJNS7_ILi128EEENS7_ILi80EEENS7_ILi256EEEEEELi256ENS_10bfloat16_tEfNS_4arch4Sm90ELb0ELb0ELb0ELb1ELb0ELb1ELb0ELb1ELb1ELb1ELb1ELb0EEENS1_21CollectiveEpilogueFwdINS6_IJSA_SC_SB_EEES9_SE_SG_Li256ELb1ELb1ELb1ELb0EEENS1_36VarlenDynamicPersistentTileSchedulerILi128ELi80ELi256ELi128ELb1ELb1ELb1ELb0ELb1ELb1EEEEEEEEEvNT_6ParamsE,"ax",@progbits
	.align	128
.text._ZN7cutlass13device_kernelIN5flash11enable_sm90INS1_16FlashAttnFwdSm90INS1_25CollectiveMainloopFwdSm90ILi2EN4cute5tupleIJNS5_1CILi1EEES8_S8_EEENS6_IJNS7_ILi128EEENS7_ILi80EEENS7_ILi256EEEEEELi256ENS_10bfloat16_tEfNS_4arch4Sm90ELb0ELb0ELb0ELb1ELb0ELb1ELb0ELb1ELb1ELb1ELb1ELb0EEENS1_21CollectiveEpilogueFwdINS6_IJSA_SC_SB_EEES9_SE_SG_Li256ELb1ELb1ELb1ELb0EEENS1_36VarlenDynamicPersistentTileSchedulerILi128ELi80ELi256ELi128ELb1ELb1ELb1ELb0ELb1ELb1EEEEEEEEEvNT_6ParamsE:
        .type           _ZN7cutlass13device_kernelIN5flash11enable_sm90INS1_16FlashAttnFwdSm90INS1_25CollectiveMainloopFwdSm90ILi2EN4cute5tupleIJNS5_1CILi1EEES8_S8_EEENS6_IJNS7_ILi128EEENS7_ILi80EEENS7_ILi256EEEEEELi256ENS_10bfloat16_tEfNS_4arch4Sm90ELb0ELb0ELb0ELb1ELb0ELb1ELb0ELb1ELb1ELb1ELb1ELb0EEENS1_21CollectiveEpilogueFwdINS6_IJSA_SC_SB_EEES9_SE_SG_Li256ELb1ELb1ELb1ELb0EEENS1_36VarlenDynamicPersistentTileSchedulerILi128ELi80ELi256ELi128ELb1ELb1ELb1ELb0ELb1ELb1EEEEEEEEEvNT_6ParamsE,@function
        .size           _ZN7cutlass13device_kernelIN5flash11enable_sm90INS1_16FlashAttnFwdSm90INS1_25CollectiveMainloopFwdSm90ILi2EN4cute5tupleIJNS5_1CILi1EEES8_S8_EEENS6_IJNS7_ILi128EEENS7_ILi80EEENS7_ILi256EEEEEELi256ENS_10bfloat16_tEfNS_4arch4Sm90ELb0ELb0ELb0ELb1ELb0ELb1ELb0ELb1ELb1ELb1ELb1ELb0EEENS1_21CollectiveEpilogueFwdINS6_IJSA_SC_SB_EEES9_SE_SG_Li256ELb1ELb1ELb1ELb0EEENS1_36VarlenDynamicPersistentTileSchedulerILi128ELi80ELi256ELi128ELb1ELb1ELb1ELb0ELb1ELb1EEEEEEEEEvNT_6ParamsE,(.L_x_11 - _ZN7cutlass13device_kernelIN5flash11enable_sm90INS1_16FlashAttnFwdSm90INS1_25CollectiveMainloopFwdSm90ILi2EN4cute5tupleIJNS5_1CILi1EEES8_S8_EEENS6_IJNS7_ILi128EEENS7_ILi80EEENS7_ILi256EEEEEELi256ENS_10bfloat16_tEfNS_4arch4Sm90ELb0ELb0ELb0ELb1ELb0ELb1ELb0ELb1ELb1ELb1ELb1ELb0EEENS1_21CollectiveEpilogueFwdINS6_IJSA_SC_SB_EEES9_SE_SG_Li256ELb1ELb1ELb1ELb0EEENS1_36VarlenDynamicPersistentTileSchedulerILi128ELi80ELi256ELi128ELb1ELb1ELb1ELb0ELb1ELb1EEEEEEEEEvNT_6ParamsE)
        .other          _ZN7cutlass13device_kernelIN5flash11enable_sm90INS1_16FlashAttnFwdSm90INS1_25CollectiveMainloopFwdSm90ILi2EN4cute5tupleIJNS5_1CILi1EEES8_S8_EEENS6_IJNS7_ILi128EEENS7_ILi80EEENS7_ILi256EEEEEELi256ENS_10bfloat16_tEfNS_4arch4Sm90ELb0ELb0ELb0ELb1ELb0ELb1ELb0ELb1ELb1ELb1ELb1ELb0EEENS1_21CollectiveEpilogueFwdINS6_IJSA_SC_SB_EEES9_SE_SG_Li256ELb1ELb1ELb1ELb0EEENS1_36VarlenDynamicPersistentTileSchedulerILi128ELi80ELi256ELi128ELb1ELb1ELb1ELb0ELb1ELb1EEEEEEEEEvNT_6ParamsE,@"STO_CUDA_ENTRY STV_DEFAULT"
_ZN7cutlass13device_kernelIN5flash11enable_sm90INS1_16FlashAttnFwdSm90INS1_25CollectiveMainloopFwdSm90ILi2EN4cute5tupleIJNS5_1CILi1EEES8_S8_EEENS6_IJNS7_ILi128EEENS7_ILi80EEENS7_ILi256EEEEEELi256ENS_10bfloat16_tEfNS_4arch4Sm90ELb0ELb0ELb0ELb1ELb0ELb1ELb0ELb1ELb1ELb1ELb1ELb0EEENS1_21CollectiveEpilogueFwdINS6_IJSA_SC_SB_EEES9_SE_SG_Li256ELb1ELb1ELb1ELb0EEENS1_36VarlenDynamicPersistentTileSchedulerILi128ELi80ELi256ELi128ELb1ELb1ELb1ELb0ELb1ELb1EEEEEEEEEvNT_6ParamsE:
[----:B------:R-:W-:Y:S01]  /*0000*/  LDC R1, c[0x0][0x37c] ;  /* 0x0000df00ff017b82 */ /* 0x000fe20000000800 */
[----:B------:R-:W-:Y:S05]  /*0010*/  EXIT ;  /* 0x000000000000794d */ /* 0x000fea0003800000 */
.L_x_2:
        /* <DEDUP_REMOVED lines=14> */
.L_x_11:


//--------------------- .text._ZN7cutlass13device_kernelIN5flash11enable_sm90INS1_16FlashAttnFwdSm90INS1_25CollectiveMainloopFwdSm90ILi2EN4cute5tupleIJNS5_1CILi1EEES8_S8_EEENS6_IJNS7_ILi128EEENS7_ILi64EEENS7_ILi256EEEEEELi256ENS_10bfloat16_tEfNS_4arch4Sm90ELb0ELb1ELb0ELb0ELb0ELb0ELb0ELb1ELb1ELb1ELb1ELb0EEENS1_21CollectiveEpilogueFwdINS6_IJSA_SC_SB_EEES9_SE_SG_Li256ELb0ELb1ELb1ELb0EEENS1_19SingleTileSchedulerILb0ELb1ELb1ELi128EEEEEEEEEvNT_6ParamsE --------------------------
	.section	.text._ZN7cutlass13device_kernelIN5flash11enable_sm90INS1_16FlashAttnFwdSm90INS1_25CollectiveMainloopFwdSm90ILi2EN4cute5tupleIJNS5_1CILi1EEES8_S8_EEENS6_IJNS7_ILi128EEENS7_ILi64EEENS7_ILi256EEEEEELi256ENS_10bfloat16_tEfNS_4arch4Sm90ELb0ELb1ELb0ELb0ELb0ELb0ELb0ELb1ELb1ELb1ELb1ELb0EEENS1_21CollectiveEpilogueFwdINS6_IJSA_SC_SB_EEES9_SE_SG_Li256ELb0ELb1ELb1ELb0EEENS1_19SingleTileSchedulerILb0ELb1ELb1ELi128EEEEEEEEEvNT_6ParamsE,"ax",@progbits
	.align	128
.text._ZN7cutlass13device_kernelIN5flash11enable_sm90INS1_16FlashAttnFwdSm90INS1_25CollectiveMainloopFwdSm90ILi2EN4cute5tupleIJNS5_1CILi1EEES8_S8_EEENS6_IJNS7_ILi128EEENS7_ILi64EEENS7_ILi256EEEEEELi256ENS_10bfloat16_tEfNS_4arch4Sm90ELb0ELb1ELb0ELb0ELb0ELb0ELb0ELb1ELb1ELb1ELb1ELb0EEENS1_21CollectiveEpilogueFwdINS6_IJSA_SC_SB_EEES9_SE_SG_Li256ELb0ELb1ELb1ELb0EEENS1_19SingleTileSchedulerILb0ELb1ELb1ELi128EEEEEEEEEvNT_6ParamsE:
        .type           _ZN7cutlass13device_kernelIN5flash11enable_sm90INS1_16FlashAttnFwdSm90INS1_25CollectiveMainloopFwdSm90ILi2EN4cute5tupleIJNS5_1CILi1EEES8_S8_EEENS6_IJNS7_ILi128EEENS7_ILi64EEENS7_ILi256EEEEEELi256ENS_10bfloat16_tEfNS_4arch4Sm90ELb0ELb1ELb0ELb0ELb0ELb0ELb0ELb1ELb1ELb1ELb1ELb0EEENS1_21CollectiveEpilogueFwdINS6_IJSA_SC_SB_EEES9_SE_SG_Li256ELb0ELb1ELb1ELb0EEENS1_19SingleTileSchedulerILb0ELb1ELb1ELi128EEEEEEEEEvNT_6ParamsE,@function
        .size           _ZN7cutlass13device_kernelIN5flash11enable_sm90INS1_16FlashAttnFwdSm90INS1_25CollectiveMainloopFwdSm90ILi2EN4cute5tupleIJNS5_1CILi1EEES8_S8_EEENS6_IJNS7_ILi128EEENS7_ILi64EEENS7_ILi256EEEEEELi256ENS_10bfloat16_tEfNS_4arch4Sm90ELb0ELb1ELb0ELb0ELb0ELb0ELb0ELb1ELb1ELb1ELb1ELb0EEENS1_21CollectiveEpilogueFwdINS6_IJSA_SC_SB_EEES9_SE_SG_Li256ELb0ELb1ELb1ELb0EEENS1_19SingleTileSchedulerILb0ELb1ELb1ELi128EEEEEEEEEvNT_6ParamsE,(.L_x_12 - _ZN7cutlass13device_kernelIN5flash11enable_sm90INS1_16FlashAttnFwdSm90INS1_25CollectiveMainloopFwdSm90ILi2EN4cute5tupleIJNS5_1CILi1EEES8_S8_EEENS6_IJNS7_ILi128EEENS7_ILi64EEENS7_ILi256EEEEEELi256ENS_10bfloat16_tEfNS_4arch4Sm90ELb0ELb1ELb0ELb0ELb0ELb0ELb0ELb1ELb1ELb1ELb1ELb0EEENS1_21CollectiveEpilogueFwdINS6_IJSA_SC_SB_EEES9_SE_SG_Li256ELb0ELb1ELb1ELb0EEENS1_19SingleTileSchedulerILb0ELb1ELb1ELi128EEEEEEEEEvNT_6ParamsE)
        .other          _ZN7cutlass13device_kernelIN5flash11enable_sm90INS1_16FlashAttnFwdSm90INS1_25CollectiveMainloopFwdSm90ILi2EN4cute5tupleIJNS5_1CILi1EEES8_S8_EEENS6_IJNS7_ILi128EEENS7_ILi64EEENS7_ILi256EEEEEELi256ENS_10bfloat16_tEfNS_4arch4Sm90ELb0ELb1ELb0ELb0ELb0ELb0ELb0ELb1ELb1ELb1ELb1ELb0EEENS1_21CollectiveEpilogueFwdINS6_IJSA_SC_SB_EEES9_SE_SG_Li256ELb0ELb1ELb1ELb0EEENS1_19SingleTileSchedulerILb0ELb1ELb1ELi128EEEEEEEEEvNT_6ParamsE,@"STO_CUDA_ENTRY STV_DEFAULT"
_ZN7cutlass13device_kernelIN5flash11enable_sm90INS1_16FlashAttnFwdSm90INS1_25CollectiveMainloopFwdSm90ILi2EN4cute5tupleIJNS5_1CILi1EEES8_S8_EEENS6_IJNS7_ILi128EEENS7_ILi64EEENS7_ILi256EEEEEELi256ENS_10bfloat16_tEfNS_4arch4Sm90ELb0ELb1ELb0ELb0ELb0ELb0ELb0ELb1ELb1ELb1ELb1ELb0EEENS1_21CollectiveEpilogueFwdINS6_IJSA_SC_SB_EEES9_SE_SG_Li256ELb0ELb1ELb1ELb0EEENS1_19SingleTileSchedulerILb0ELb1ELb1ELi128EEEEEEEEEvNT_6ParamsE:
[----:B------:R-:W-:Y:S01]  /*0000*/  LDC R1, c[0x0][0x37c] ;  /* 0x0000df00ff017b82 */ /* 0x000fe20000000800 */
[----:B------:R-:W-:Y:S05]  /*0010*/  EXIT ;  /* 0x000000000000794d */ /* 0x000fea0003800000 */
.L_x_3:
        /* <DEDUP_REMOVED lines=14> */
.L_x_12:


//--------------------- .text._ZN7cutlass13device_kernelIN5flash11enable_sm90INS1_16FlashAttnFwdSm90INS1_25CollectiveMainloopFwdSm90ILi2EN4cute5tupleIJNS5_1CILi1EEES8_S8_EEENS6_IJNS7_ILi128EEENS7_ILi64EEENS7_ILi256EEEEEELi256ENS_10bfloat16_tEfNS_4arch4Sm90ELb0ELb1ELb0ELb1ELb0ELb0ELb0ELb1ELb1ELb1ELb1ELb0EEENS1_21CollectiveEpilogueFwdINS6_IJSA_SC_SB_EEES9_SE_SG_Li256ELb1ELb1ELb1ELb0EEENS1_36VarlenDynamicPersistentTileSchedulerILi128ELi64ELi256ELi128ELb1ELb1ELb1ELb1ELb0ELb1EEEEEEEEEvNT_6ParamsE --------------------------
	.section	.text._ZN7cutlass13device_kernelIN5flash11enable_sm90INS1_16FlashAttnFwdSm90INS1_25CollectiveMainloopFwdSm90ILi2EN4cute5tupleIJNS5_1CILi1EEES8_S8_EEENS6_IJNS7_ILi128EEENS7_ILi64EEENS7_ILi256EEEEEELi256ENS_10bfloat16_tEfNS_4arch4Sm90ELb0ELb1ELb0ELb1ELb0ELb0ELb0ELb1ELb1ELb1ELb1ELb0EEENS1_21CollectiveEpilogueFwdINS6_IJSA_SC_SB_EEES9_SE_SG_Li256ELb1ELb1ELb1ELb0EEENS1_36VarlenDynamicPersistentTileSchedulerILi128ELi64ELi256ELi128ELb1ELb1ELb1ELb1ELb0ELb1EEEEEEEEEvNT_6ParamsE,"ax",@progbits
	.align	128
.text._ZN7cutlass13device_kernelIN5flash11enable_sm90INS1_16FlashAttnFwdSm90INS1_25CollectiveMainloopFwdSm90ILi2EN4cute5tupleIJNS5_1CILi1EEES8_S8_EEENS6_IJNS7_ILi128EEENS7_ILi64EEENS7_ILi256EEEEEELi256ENS_10bfloat16_tEfNS_4arch4Sm90ELb0ELb1ELb0ELb1ELb0ELb0ELb0ELb1ELb1ELb1ELb1ELb0EEENS1_21CollectiveEpilogueFwdINS6_IJSA_SC_SB_EEES9_SE_SG_Li256ELb1ELb1ELb1ELb0EEENS1_36VarlenDynamicPersistentTileSchedulerILi128ELi64ELi256ELi128ELb1ELb1ELb1ELb1ELb0ELb1EEEEEEEEEvNT_6ParamsE:
        .type           _ZN7cutlass13device_kernelIN5flash11enable_sm90INS1_16FlashAttnFwdSm90INS1_25CollectiveMainloopFwdSm90ILi2EN4cute5tupleIJNS5_1CILi1EEES8_S8_EEENS6_IJNS7_ILi128EEENS7_ILi64EEENS7_ILi256EEEEEELi256ENS_10bfloat16_tEfNS_4arch4Sm90ELb0ELb1ELb0ELb1ELb0ELb0ELb0ELb1ELb1ELb1ELb1ELb0EEENS1_21CollectiveEpilogueFwdINS6_IJSA_SC_SB_EEES9_SE_SG_Li256ELb1ELb1ELb1ELb0EEENS1_36VarlenDynamicPersistentTileSchedulerILi128ELi64ELi256ELi128ELb1ELb1ELb1ELb1ELb0ELb1EEEEEEEEEvNT_6ParamsE,@function
        .size           _ZN7cutlass13device_kernelIN5flash11enable_sm90INS1_16FlashAttnFwdSm90INS1_25CollectiveMainloopFwdSm90ILi2EN4cute5tupleIJNS5_1CILi1EEES8_S8_EEENS6_IJNS7_ILi128EEENS7_ILi64EEENS7_ILi256EEEEEELi256ENS_10bfloat16_tEfNS_4arch4Sm90ELb0ELb1ELb0ELb1ELb0ELb0ELb0ELb1ELb1ELb1ELb1ELb0EEENS1_21CollectiveEpilogueFwdINS6_IJSA_SC_SB_EEES9_SE_SG_Li256ELb1ELb1ELb1ELb0EEENS1_36VarlenDynamicPersistentTileSchedulerILi128ELi64ELi256ELi128ELb1ELb1ELb1ELb1ELb0ELb1EEEEEEEEEvNT_6ParamsE,(.L_x_13 - _ZN7cutlass13device_kernelIN5flash11enable_sm90INS1_16FlashAttnFwdSm90INS1_25CollectiveMainloopFwdSm90ILi2EN4cute5tupleIJNS5_1CILi1EEES8_S8_EEENS6_IJNS7_ILi128EEENS7_ILi64EEENS7_ILi256EEEEEELi256ENS_10bfloat16_tEfNS_4arch4Sm90ELb0ELb1ELb0ELb1ELb0ELb0ELb0ELb1ELb1ELb1ELb1ELb0EEENS1_21CollectiveEpilogueFwdINS6_IJSA_SC_SB_EEES9_SE_SG_Li256ELb1ELb1ELb1ELb0EEENS1_36VarlenDynamicPersistentTileSchedulerILi128ELi64ELi256ELi128ELb1ELb1ELb1ELb1ELb0ELb1EEEEEEEEEvNT_6ParamsE)
        .other          _ZN7cutlass13device_kernelIN5flash11enable_sm90INS1_16FlashAttnFwdSm90INS1_25CollectiveMainloopFwdSm90ILi2EN4cute5tupleIJNS5_1CILi1EEES8_S8_EEENS6_IJNS7_ILi128EEENS7_ILi64EEENS7_ILi256EEEEEELi256ENS_10bfloat16_tEfNS_4arch4Sm90ELb0ELb1ELb0ELb1ELb0ELb0ELb0ELb1ELb1ELb1ELb1ELb0EEENS1_21CollectiveEpilogueFwdINS6_IJSA_SC_SB_EEES9_SE_SG_Li256ELb1ELb1ELb1ELb0EEENS1_36VarlenDynamicPersistentTileSchedulerILi128ELi64ELi256ELi128ELb1ELb1ELb1ELb1ELb0ELb1EEEEEEEEEvNT_6ParamsE,@"STO_CUDA_ENTRY STV_DEFAULT"
_ZN7cutlass13device_kernelIN5flash11enable_sm90INS1_16FlashAttnFwdSm90INS1_25CollectiveMainloopFwdSm90ILi2EN4cute5tupleIJNS5_1CILi1EEES8_S8_EEENS6_IJNS7_ILi128EEENS7_ILi64EEENS7_ILi256EEEEEELi256ENS_10bfloat16_tEfNS_4arch4Sm90ELb0ELb1ELb0ELb1ELb0ELb0ELb0ELb1ELb1ELb1ELb1ELb0EEENS1_21CollectiveEpilogueFwdINS6_IJSA_SC_SB_EEES9_SE_SG_Li256ELb1ELb1ELb1ELb0EEENS1_36VarlenDynamicPersistentTileSchedulerILi128ELi64ELi256ELi128ELb1ELb1ELb1ELb1ELb0ELb1EEEEEEEEEvNT_6ParamsE:
[----:B------:R-:W-:Y:S01]  /*0000*/  LDC R1, c[0x0][0x37c] ;  /* 0x0000df00ff017b82 */ /* 0x000fe20000000800 */
[----:B------:R-:W-:Y:S05]  /*0010*/  EXIT ;  /* 0x000000000000794d */ /* 0x000fea0003800000 */
.L_x_4:
        /* <DEDUP_REMOVED lines=14> */
.L_x_13:


//--------------------- .text._ZN7cutlass13device_kernelIN5flash11enable_sm90INS1_16FlashAttnFwdSm90INS1_25CollectiveMainloopFwdSm90ILi2EN4cute5tupleIJNS5_1CILi1EEES8_S8_EEENS6_IJNS7_ILi128EEENS7_ILi64EEENS7_ILi256EEEEEELi256ENS_10bfloat16_tEfNS_4arch4Sm90ELb0ELb1ELb0ELb1ELb0ELb1ELb0ELb1ELb1ELb1ELb1ELb0EEENS1_21CollectiveEpilogueFwdINS6_IJSA_SC_SB_EEES9_SE_SG_Li256ELb1ELb1ELb1ELb0EEENS1_36VarlenDynamicPersistentTileSchedulerILi128ELi64ELi256ELi128ELb1ELb1ELb1ELb1ELb0ELb1EEEEEEEEEvNT_6ParamsE --------------------------
	.section	.text._ZN7cutlass13device_kernelIN5flash11enable_sm90INS1_16FlashAttnFwdSm90INS1_25CollectiveMainloopFwdSm90ILi2EN4cute5tupleIJNS5_1CILi1EEES8_S8_EEENS6_IJNS7_ILi128EEENS7_ILi64EEENS7_ILi256EEEEEELi256ENS_10bfloat16_tEfNS_4arch4Sm90ELb0ELb1ELb0ELb1ELb0ELb1ELb0ELb1ELb1ELb1ELb1ELb0EEENS1_21CollectiveEpilogueFwdINS6_IJSA_SC_SB_EEES9_SE_SG_Li256ELb1ELb1ELb1ELb0EEENS1_36VarlenDynamicPersistentTileSchedulerILi128ELi64ELi256ELi128ELb1ELb1ELb1ELb1ELb0ELb1EEEEEEEEEvNT_6ParamsE,"ax",@progbits
	.align	128
.text._ZN7cutlass13device_kernelIN5flash11enable_sm90INS1_16FlashAttnFwdSm90INS1_25CollectiveMainloopFwdSm90ILi2EN4cute5tupleIJNS5_1CILi1EEES8_S8_EEENS6_IJNS7_ILi128EEENS7_ILi64EEENS7_ILi256EEEEEELi256ENS_10bfloat16_tEfNS_4arch4Sm90ELb0ELb1ELb0ELb1ELb0ELb1ELb0ELb1ELb1ELb1ELb1ELb0EEENS1_21CollectiveEpilogueFwdINS6_IJSA_SC_SB_EEES9_SE_SG_Li256ELb1ELb1ELb1ELb0EEENS1_36VarlenDynamicPersistentTileSchedulerILi128ELi64ELi256ELi128ELb1ELb1ELb1ELb1ELb0ELb1EEEEEEEEEvNT_6ParamsE:
        .type           _ZN7cutlass13device_kernelIN5flash11enable_sm90INS1_16FlashAttnFwdSm90INS1_25CollectiveMainloopFwdSm90ILi2EN4cute5tupleIJNS5_1CILi1EEES8_S8_EEENS6_IJNS7_ILi128EEENS7_ILi64EEENS7_ILi256EEEEEELi256ENS_10bfloat16_tEfNS_4arch4Sm90ELb0ELb1ELb0ELb1ELb0ELb1ELb0ELb1ELb1ELb1ELb1ELb0EEENS1_21CollectiveEpilogueFwdINS6_IJSA_SC_SB_EEES9_SE_SG_Li256ELb1ELb1ELb1ELb0EEENS1_36VarlenDynamicPersistentTileSchedulerILi128ELi64ELi256ELi128ELb1ELb1ELb1ELb1ELb0ELb1EEEEEEEEEvNT_6ParamsE,@function
        .size           _ZN7cutlass13device_kernelIN5flash11enable_sm90INS1_16FlashAttnFwdSm90INS1_25CollectiveMainloopFwdSm90ILi2EN4cute5tupleIJNS5_1CILi1EEES8_S8_EEENS6_IJNS7_ILi128EEENS7_ILi64EEENS7_ILi256EEEEEELi256ENS_10bfloat16_tEfNS_4arch4Sm90ELb0ELb1ELb0ELb1ELb0ELb1ELb0ELb1ELb1ELb1ELb1ELb0EEENS1_21CollectiveEpilogueFwdINS6_IJSA_SC_SB_EEES9_SE_SG_Li256ELb1ELb1ELb1ELb0EEENS1_36VarlenDynamicPersistentTileSchedulerILi128ELi64ELi256ELi128ELb1ELb1ELb1ELb1ELb0ELb1EEEEEEEEEvNT_6ParamsE,(.L_x_14 - _ZN7cutlass13device_kernelIN5flash11enable_sm90INS1_16FlashAttnFwdSm90INS1_25CollectiveMainloopFwdSm90ILi2EN4cute5tupleIJNS5_1CILi1EEES8_S8_EEENS6_IJNS7_ILi128EEENS7_ILi64EEENS7_ILi256EEEEEELi256ENS_10bfloat16_tEfNS_4arch4Sm90ELb0ELb1ELb0ELb1ELb0ELb1ELb0ELb1ELb1ELb1ELb1ELb0EEENS1_21CollectiveEpilogueFwdINS6_IJSA_SC_SB_EEES9_SE_SG_Li256ELb1ELb1ELb1ELb0EEENS1_36VarlenDynamicPersistentTileSchedulerILi128ELi64ELi256ELi128ELb1ELb1ELb1ELb1ELb0ELb1EEEEEEEEEvNT_6ParamsE)
        .other          _ZN7cutlass13device_kernelIN5flash11enable_sm90INS1_16FlashAttnFwdSm90INS1_25CollectiveMainloopFwdSm90ILi2EN4cute5tupleIJNS5_1CILi1EEES8_S8_EEENS6_IJNS7_ILi128EEENS7_ILi64EEENS7_ILi256EEEEEELi256ENS_10bfloat16_tEfNS_4arch4Sm90ELb0ELb1ELb0ELb1ELb0ELb1ELb0ELb1ELb1ELb1ELb1ELb0EEENS1_21CollectiveEpilogueFwdINS6_IJSA_SC_SB_EEES9_SE_SG_Li256ELb1ELb1ELb1ELb0EEENS1_36VarlenDynamicPersistentTileSchedulerILi128ELi64ELi256ELi128ELb1ELb1ELb1ELb1ELb0ELb1EEEEEEEEEvNT_6ParamsE,@"STO_CUDA_ENTRY STV_DEFAULT"
_ZN7cutlass13device_kernelIN5flash11enable_sm90INS1_16FlashAttnFwdSm90INS1_25CollectiveMainloopFwdSm90ILi2EN4cute5tupleIJNS5_1CILi1EEES8_S8_EEENS6_IJNS7_ILi128EEENS7_ILi64EEENS7_ILi256EEEEEELi256ENS_10bfloat16_tEfNS_4arch4Sm90ELb0ELb1ELb0ELb1ELb0ELb1ELb0ELb1ELb1ELb1ELb1ELb0EEENS1_21CollectiveEpilogueFwdINS6_IJSA_SC_SB_EEES9_SE_SG_Li256ELb1ELb1ELb1ELb0EEENS1_36VarlenDynamicPersistentTileSchedulerILi128ELi64ELi256ELi128ELb1ELb1ELb1ELb1ELb0ELb1EEEEEEEEEvNT_6ParamsE:
[----:B------:R-:W-:Y:S01]  /*0000*/  LDC R1, c[0x0][0x37c] ;  /* 0x0000df00ff017b82 */ /* 0x000fe20000000800 */
[----:B------:R-:W-:Y:S05]  /*0010*/  EXIT ;  /* 0x000000000000794d */ /* 0x000fea0003800000 */
.L_x_5:
        /* <DEDUP_REMOVED lines=14> */
.L_x_14:


//--------------------- .text._ZN7cutlass13device_kernelIN5flash11enable_sm90INS1_16FlashAttnFwdSm90INS1_25CollectiveMainloopFwdSm90ILi2EN4cute5tupleIJNS5_1CILi1EEES8_S8_EEENS6_IJNS7_ILi128EEENS7_ILi80EEENS7_ILi256EEEEEELi256ENS_10bfloat16_tEfNS_4arch4Sm90ELb1ELb0ELb0ELb0ELb0ELb0ELb0ELb1ELb1ELb1ELb1ELb0EEENS1_21CollectiveEpilogueFwdINS6_IJSA_SC_SB_EEES9_SE_SG_Li256ELb0ELb1ELb1ELb0EEENS1_19SingleTileSchedulerILb0ELb1ELb1ELi128EEEEEEEEEvNT_6ParamsE --------------------------
	.section	.text._ZN7cutlass13device_kernelIN5flash11enable_sm90INS1_16FlashAttnFwdSm90INS1_25CollectiveMainloopFwdSm90ILi2EN4cute5tupleIJNS5_1CILi1EEES8_S8_EEENS6_IJNS7_ILi128EEENS7_ILi80EEENS7_ILi256EEEEEELi256ENS_10bfloat16_tEfNS_4arch4Sm90ELb1ELb0ELb0ELb0ELb0ELb0ELb0ELb1ELb1ELb1ELb1ELb0EEENS1_21CollectiveEpilogueFwdINS6_IJSA_SC_SB_EEES9_SE_SG_Li256ELb0ELb1ELb1ELb0EEENS1_19SingleTileSchedulerILb0ELb1ELb1ELi128EEEEEEEEEvNT_6ParamsE,"ax",@progbits
	.align	128
.text._ZN7cutlass13device_kernelIN5flash11enable_sm90INS1_16FlashAttnFwdSm90INS1_25CollectiveMainloopFwdSm90ILi2EN4cute5tupleIJNS5_1CILi1EEES8_S8_EEENS6_IJNS7_ILi128EEENS7_ILi80EEENS7_ILi256EEEEEELi256ENS_10bfloat16_tEfNS_4arch4Sm90ELb1ELb0ELb0ELb0ELb0ELb0ELb0ELb1ELb1ELb1ELb1ELb0EEENS1_21CollectiveEpilogueFwdINS6_IJSA_SC_SB_EEES9_SE_SG_Li256ELb0ELb1ELb1ELb0EEENS1_19SingleTileSchedulerILb0ELb1ELb1ELi128EEEEEEEEEvNT_6ParamsE:
        .type           _ZN7cutlass13device_kernelIN5flash11enable_sm90INS1_16FlashAttnFwdSm90INS1_25CollectiveMainloopFwdSm90ILi2EN4cute5tupleIJNS5_1CILi1EEES8_S8_EEENS6_IJNS7_ILi128EEENS7_ILi80EEENS7_ILi256EEEEEELi256ENS_10bfloat16_tEfNS_4arch4Sm90ELb1ELb0ELb0ELb0ELb0ELb0ELb0ELb1ELb1ELb1ELb1ELb0EEENS1_21CollectiveEpilogueFwdINS6_IJSA_SC_SB_EEES9_SE_SG_Li256ELb0ELb1ELb1ELb0EEENS1_19SingleTileSchedulerILb0ELb1ELb1ELi128EEEEEEEEEvNT_6ParamsE,@function
        .size           _ZN7cutlass13device_kernelIN5flash11enable_sm90INS1_16FlashAttnFwdSm90INS1_25CollectiveMainloopFwdSm90ILi2EN4cute5tupleIJNS5_1CILi1EEES8_S8_EEENS6_IJNS7_ILi128EEENS7_ILi80EEENS7_ILi256EEEEEELi256ENS_10bfloat16_tEfNS_4arch4Sm90ELb1ELb0ELb0ELb0ELb0ELb0ELb0ELb1ELb1ELb1ELb1ELb0EEENS1_21CollectiveEpilogueFwdINS6_IJSA_SC_SB_EEES9_SE_SG_Li256ELb0ELb1ELb1ELb0EEENS1_19SingleTileSchedulerILb0ELb1ELb1ELi128EEEEEEEEEvNT_6ParamsE,(.L_x_15 - _ZN7cutlass13device_kernelIN5flash11enable_sm90INS1_16FlashAttnFwdSm90INS1_25CollectiveMainloopFwdSm90ILi2EN4cute5tupleIJNS5_1CILi1EEES8_S8_EEENS6_IJNS7_ILi128EEENS7_ILi80EEENS7_ILi256EEEEEELi256ENS_10bfloat16_tEfNS_4arch4Sm90ELb1ELb0ELb0ELb0ELb0ELb0ELb0ELb1ELb1ELb1ELb1ELb0EEENS1_21CollectiveEpilogueFwdINS6_IJSA_SC_SB_EEES9_SE_SG_Li256ELb0ELb1ELb1ELb0EEENS1_19SingleTileSchedulerILb0ELb1ELb1ELi128EEEEEEEEEvNT_6ParamsE)
        .other          _ZN7cutlass13device_kernelIN5flash11enable_sm90INS1_16FlashAttnFwdSm90INS1_25CollectiveMainloopFwdSm90ILi2EN4cute5tupleIJNS5_1CILi1EEES8_S8_EEENS6_IJNS7_ILi128EEENS7_ILi80EEENS7_ILi256EEEEEELi256ENS_10bfloat16_tEfNS_4arch4Sm90ELb1ELb0ELb0ELb0ELb0ELb0ELb0ELb1ELb1ELb1ELb1ELb0EEENS1_21CollectiveEpilogueFwdINS6_IJSA_SC_SB_EEES9_SE_SG_Li256ELb0ELb1ELb1ELb0EEENS1_19SingleTileSchedulerILb0ELb1ELb1ELi128EEEEEEEEEvNT_6ParamsE,@"STO_CUDA_ENTRY STV_DEFAULT"
_ZN7cutlass13device_kernelIN5flash11enable_sm90INS1_16FlashAttnFwdSm90INS1_25CollectiveMainloopFwdSm90ILi2EN4cute5tupleIJNS5_1CILi1EEES8_S8_EEENS6_IJNS7_ILi128EEENS7_ILi80EEENS7_ILi256EEEEEELi256ENS_10bfloat16_tEfNS_4arch4Sm90ELb1ELb0ELb0ELb0ELb0ELb0ELb0ELb1ELb1ELb1ELb1ELb0EEENS1_21CollectiveEpilogueFwdINS6_IJSA_SC_SB_EEES9_SE_SG_Li256ELb0ELb1ELb1ELb0EEENS1_19SingleTileSchedulerILb0ELb1ELb1ELi128EEEEEEEEEvNT_6ParamsE:
[----:B------:R-:W-:Y:S01]  /*0000*/  LDC R1, c[0x0][0x37c] ;  /* 0x0000df00ff017b82 */ /* 0x000fe20000000800 */
[----:B------:R-:W-:Y:S05]  /*0010*/  EXIT ;  /* 0x000000000000794d */ /* 0x000fea0003800000 */
.L_x_6:
        /* <DEDUP_REMOVED lines=14> */
.L_x_15:


//--------------------- .text._ZN7cutlass13device_kernelIN5flash11enable_sm90INS1_16FlashAttnFwdSm90INS1_25CollectiveMainloopFwdSm90ILi2EN4cute5tupleIJNS5_1CILi1EEES8_S8_EEENS6_IJNS7_ILi128EEENS7_ILi80EEENS7_ILi256EEEEEELi256ENS_10bfloat16_tEfNS_4arch4Sm90ELb1ELb0ELb0ELb1ELb0ELb0ELb0ELb1ELb1ELb1ELb1ELb0EEENS1_21CollectiveEpilogueFwdINS6_IJSA_SC_SB_EEES9_SE_SG_Li256ELb1ELb1ELb1ELb0EEENS1_36VarlenDynamicPersistentTileSchedulerILi128ELi80ELi256ELi128ELb1ELb1ELb1ELb1ELb1ELb1EEEEEEEEEvNT_6ParamsE --------------------------
	.section	.text._ZN7cutlass13device_kernelIN5flash11enable_sm90INS1_16FlashAttnFwdSm90INS1_25CollectiveMainloopFwdSm90ILi2EN4cute5tupleIJNS5_1CILi1EEES8_S8_EEENS6_IJNS7_ILi128EEENS7_ILi80EEENS7_ILi256EEEEEELi256ENS_10bfloat16_tEfNS_4arch4Sm90ELb1ELb0ELb0ELb1ELb0ELb0ELb0ELb1ELb1ELb1ELb1ELb0EEENS1_21CollectiveEpilogueFwdINS6_IJSA_SC_SB_EEES9_SE_SG_Li256ELb1ELb1ELb1ELb0EEENS1_36VarlenDynamicPersistentTileSchedulerILi128ELi80ELi256ELi128ELb1ELb1ELb1ELb1ELb1ELb1EEEEEEEEEvNT_6ParamsE,"ax",@progbits
	.align	128
.text._ZN7cutlass13device_kernelIN5flash11enable_sm90INS1_16FlashAttnFwdSm90INS1_25CollectiveMainloopFwdSm90ILi2EN4cute5tupleIJNS5_1CILi1EEES8_S8_EEENS6_IJNS7_ILi128EEENS7_ILi80EEENS7_ILi256EEEEEELi256ENS_10bfloat16_tEfNS_4arch4Sm90ELb1ELb0ELb0ELb1ELb0ELb0ELb0ELb1ELb1ELb1ELb1ELb0EEENS1_21CollectiveEpilogueFwdINS6_IJSA_SC_SB_EEES9_SE_SG_Li256ELb1ELb1ELb1ELb0EEENS1_36VarlenDynamicPersistentTileSchedulerILi128ELi80ELi256ELi128ELb1ELb1ELb1ELb1ELb1ELb1EEEEEEEEEvNT_6ParamsE:
        .type           _ZN7cutlass13device_kernelIN5flash11enable_sm90INS1_16FlashAttnFwdSm90INS1_25CollectiveMainloopFwdSm90ILi2EN4cute5tupleIJNS5_1CILi1EEES8_S8_EEENS6_IJNS7_ILi128EEENS7_ILi80EEENS7_ILi256EEEEEELi256ENS_10bfloat16_tEfNS_4arch4Sm90ELb1ELb0ELb0ELb1ELb0ELb0ELb0ELb1ELb1ELb1ELb1ELb0EEENS1_21CollectiveEpilogueFwdINS6_IJSA_SC_SB_EEES9_SE_SG_Li256ELb1ELb1ELb1ELb0EEENS1_36VarlenDynamicPersistentTileSchedulerILi128ELi80ELi256ELi128ELb1ELb1ELb1ELb1ELb1ELb1EEEEEEEEEvNT_6ParamsE,@function
        .size           _ZN7cutlass13device_kernelIN5flash11enable_sm90INS1_16FlashAttnFwdSm90INS1_25CollectiveMainloopFwdSm90ILi2EN4cute5tupleIJNS5_1CILi1EEES8_S8_EEENS6_IJNS7_ILi128EEENS7_ILi80EEENS7_ILi256EEEEEELi256ENS_10bfloat16_tEfNS_4arch4Sm90ELb1ELb0ELb0ELb1ELb0ELb0ELb0ELb1ELb1ELb1ELb1ELb0EEENS1_21CollectiveEpilogueFwdINS6_IJSA_SC_SB_EEES9_SE_SG_Li256ELb1ELb1ELb1ELb0EEENS1_36VarlenDynamicPersistentTileSchedulerILi128ELi80ELi256ELi128ELb1ELb1ELb1ELb1ELb1ELb1EEEEEEEEEvNT_6ParamsE,(.L_x_16 - _ZN7cutlass13device_kernelIN5flash11enable_sm90INS1_16FlashAttnFwdSm90INS1_25CollectiveMainloopFwdSm90ILi2EN4cute5tupleIJNS5_1CILi1EEES8_S8_EEENS6_IJNS7_ILi128EEENS7_ILi80EEENS7_ILi256EEEEEELi256ENS_10bfloat16_tEfNS_4arch4Sm90ELb1ELb0ELb0ELb1ELb0ELb0ELb0ELb1ELb1ELb1ELb1ELb0EEENS1_21CollectiveEpilogueFwdINS6_IJSA_SC_SB_EEES9_SE_SG_Li256ELb1ELb1ELb1ELb0EEENS1_36VarlenDynamicPersistentTileSchedulerILi128ELi80ELi256ELi128ELb1ELb1ELb1ELb1ELb1ELb1EEEEEEEEEvNT_6ParamsE)
        .other          _ZN7cutlass13device_kernelIN5flash11enable_sm90INS1_16FlashAttnFwdSm90INS1_25CollectiveMainloopFwdSm90ILi2EN4cute5tupleIJNS5_1CILi1EEES8_S8_EEENS6_IJNS7_ILi128EEENS7_ILi80EEENS7_ILi256EEEEEELi256ENS_10bfloat16_tEfNS_4arch4Sm90ELb1ELb0ELb0ELb1ELb0ELb0ELb0ELb1ELb1ELb1ELb1ELb0EEENS1_21CollectiveEpilogueFwdINS6_IJSA_SC_SB_EEES9_SE_SG_Li256ELb1ELb1ELb1ELb0EEENS1_36VarlenDynamicPersistentTileSchedulerILi128ELi80ELi256ELi128ELb1ELb1ELb1ELb1ELb1ELb1EEEEEEEEEvNT_6ParamsE,@"STO_CUDA_ENTRY STV_DEFAULT"
_ZN7cutlass13device_kernelIN5flash11enable_sm90INS1_16FlashAttnFwdSm90INS1_25CollectiveMainloopFwdSm90ILi2EN4cute5tupleIJNS5_1CILi1EEES8_S8_EEENS6_IJNS7_ILi128EEENS7_ILi80EEENS7_ILi256EEEEEELi256ENS_10bfloat16_tEfNS_4arch4Sm90ELb1ELb0ELb0ELb1ELb0ELb0ELb0ELb1ELb1ELb1ELb1ELb0EEENS1_21CollectiveEpilogueFwdINS6_IJSA_SC_SB_EEES9_SE_SG_Li256ELb1ELb1ELb1ELb0EEENS1_36VarlenDynamicPersistentTileSchedulerILi128ELi80ELi256ELi128ELb1ELb1ELb1ELb1ELb1ELb1EEEEEEEEEvNT_6ParamsE:
[----:B------:R-:W-:Y:S01]  /*0000*/  LDC R1, c[0x0][0x37c] ;  /* 0x0000df00ff017b82 */ /* 0x000fe20000000800 */
[----:B------:R-:W-:Y:S05]  /*0010*/  EXIT ;  /* 0x000000000000794d */ /* 0x000fea0003800000 */
.L_x_7:
        /* <DEDUP_REMOVED lines=14> */
.L_x_16:


//--------------------- .text._ZN7cutlass13device_kernelIN5flash11enable_sm90INS1_16FlashAttnFwdSm90INS1_25CollectiveMainloopFwdSm90ILi2EN4cute5tupleIJNS5_1CILi1EEES8_S8_EEENS6_IJNS7_ILi128EEENS7_ILi80EEENS7_ILi256EEEEEELi256ENS_10bfloat16_tEfNS_4arch4Sm90ELb1ELb0ELb0ELb1ELb0ELb1ELb0ELb1ELb1ELb1ELb1ELb0EEENS1_21CollectiveEpilogueFwdINS6_IJSA_SC_SB_EEES9_SE_SG_Li256ELb1ELb1ELb1ELb0EEENS1_36VarlenDynamicPersistentTileSchedulerILi128ELi80ELi256ELi128ELb1ELb1ELb1ELb1ELb1ELb1EEEEEEEEEvNT_6ParamsE --------------------------
	.section	.text._ZN7cutlass13device_kernelIN5flash11enable_sm90INS1_16FlashAttnFwdSm90INS1_25CollectiveMainloopFwdSm90ILi2EN4cute5tupleIJNS5_1CILi1EEES8_S8_EEENS6_IJNS7_ILi128EEENS7_ILi80EEENS7_ILi256EEEEEELi256ENS_10bfloat16_tEfNS_4arch4Sm90ELb1ELb0ELb0ELb1ELb0ELb1ELb0ELb1ELb1ELb1ELb1ELb0EEENS1_21CollectiveEpilogueFwdINS6_IJSA_SC_SB_EEES9_SE_SG_Li256ELb1ELb1ELb1ELb0EEENS1_36VarlenDynamicPersistentTileSchedulerILi128ELi80ELi256ELi128ELb1ELb1ELb1ELb1ELb1ELb1EEEEEEEEEvNT_6ParamsE,"ax",@progbits
	.align	128
.text._ZN7cutlass13device_kernelIN5flash11enable_sm90INS1_16FlashAttnFwdSm90INS1_25CollectiveMainloopFwdSm90ILi2EN4cute5tupleIJNS5_1CILi1EEES8_S8_EEENS6_IJNS7_ILi128EEENS7_ILi80EEENS7_ILi256EEEEEELi256ENS_10bfloat16_tEfNS_4arch4Sm90ELb1ELb0ELb0ELb1ELb0ELb1ELb0ELb1ELb1ELb1ELb1ELb0EEENS1_21CollectiveEpilogueFwdINS6_IJSA_SC_SB_EEES9_SE_SG_Li256ELb1ELb1ELb1ELb0EEENS1_36VarlenDynamicPersistentTileSchedulerILi128ELi80ELi256ELi128ELb1ELb1ELb1ELb1ELb1ELb1EEEEEEEEEvNT_6ParamsE:
        .type           _ZN7cutlass13device_kernelIN5flash11enable_sm90INS1_16FlashAttnFwdSm90INS1_25CollectiveMainloopFwdSm90ILi2EN4cute5tupleIJNS5_1CILi1EEES8_S8_EEENS6_IJNS7_ILi128EEENS7_ILi80EEENS7_ILi256EEEEEELi256ENS_10bfloat16_tEfNS_4arch4Sm90ELb1ELb0ELb0ELb1ELb0ELb1ELb0ELb1ELb1ELb1ELb1ELb0EEENS1_21CollectiveEpilogueFwdINS6_IJSA_SC_SB_EEES9_SE_SG_Li256ELb1ELb1ELb1ELb0EEENS1_36VarlenDynamicPersistentTileSchedulerILi128ELi80ELi256ELi128ELb1ELb1ELb1ELb1ELb1ELb1EEEEEEEEEvNT_6ParamsE,@function
        .size           _ZN7cutlass13device_kernelIN5flash11enable_sm90INS1_16FlashAttnFwdSm90INS1_25CollectiveMainloopFwdSm90ILi2EN4cute5tupleIJNS5_1CILi1EEES8_S8_EEENS6_IJNS7_ILi128EEENS7_ILi80EEENS7_ILi256EEEEEELi256ENS_10bfloat16_tEfNS_4arch4Sm90ELb1ELb0ELb0ELb1ELb0ELb1ELb0ELb1ELb1ELb1ELb1ELb0EEENS1_21CollectiveEpilogueFwdINS6_IJSA_SC_SB_EEES9_SE_SG_Li256ELb1ELb1ELb1ELb0EEENS1_36VarlenDynamicPersistentTileSchedulerILi128ELi80ELi256ELi128ELb1ELb1ELb1ELb1ELb1ELb1EEEEEEEEEvNT_6ParamsE,(.L_x_17 - _ZN7cutlass13device_kernelIN5flash11enable_sm90INS1_16FlashAttnFwdSm90INS1_25CollectiveMainloopFwdSm90ILi2EN4cute5tupleIJNS5_1CILi1EEES8_S8_EEENS6_IJNS7_ILi128EEENS7_ILi80EEENS7_ILi256EEEEEELi256ENS_10bfloat16_tEfNS_4arch4Sm90ELb1ELb0ELb0ELb1ELb0ELb1ELb0ELb1ELb1ELb1ELb1ELb0EEENS1_21CollectiveEpilogueFwdINS6_IJSA_SC_SB_EEES9_SE_SG_Li256ELb1ELb1ELb1ELb0EEENS1_36VarlenDynamicPersistentTileSchedulerILi128ELi80ELi256ELi128ELb1ELb1ELb1ELb1ELb1ELb1EEEEEEEEEvNT_6ParamsE)
        .other          _ZN7cutlass13device_kernelIN5flash11enable_sm90INS1_16FlashAttnFwdSm90INS1_25CollectiveMainloopFwdSm90ILi2EN4cute5tupleIJNS5_1CILi1EEES8_S8_EEENS6_IJNS7_ILi128EEENS7_ILi80EEENS7_ILi256EEEEEELi256ENS_10bfloat16_tEfNS_4arch4Sm90ELb1ELb0ELb0ELb1ELb0ELb1ELb0ELb1ELb1ELb1ELb1ELb0EEENS1_21CollectiveEpilogueFwdINS6_IJSA_SC_SB_EEES9_SE_SG_Li256ELb1ELb1ELb1ELb0EEENS1_36VarlenDynamicPersistentTileSchedulerILi128ELi80ELi256ELi128ELb1ELb1ELb1ELb1ELb1ELb1EEEEEEEEEvNT_6ParamsE,@"STO_CUDA_ENTRY STV_DEFAULT"
_ZN7cutlass13device_kernelIN5flash11enable_sm90INS1_16FlashAttnFwdSm90INS1_25CollectiveMainloopFwdSm90ILi2EN4cute5tupleIJNS5_1CILi1EEES8_S8_EEENS6_IJNS7_ILi128EEENS7_ILi80EEENS7_ILi256EEEEEELi256ENS_10bfloat16_tEfNS_4arch4Sm90ELb1ELb0ELb0ELb1ELb0ELb1ELb0ELb1ELb1ELb1ELb1ELb0EEENS1_21CollectiveEpilogueFwdINS6_IJSA_SC_SB_EEES9_SE_SG_Li256ELb1ELb1ELb1ELb0EEENS1_36VarlenDynamicPersistentTileSchedulerILi128ELi80ELi256ELi128ELb1ELb1ELb1ELb1ELb1ELb1EEEEEEEEEvNT_6ParamsE:
[----:B------:R-:W-:Y:S01]  /*0000*/  LDC R1, c[0x0][0x37c] ;  /* 0x0000df00ff017b82 */ /* 0x000fe20000000800 */
[----:B------:R-:W-:Y:S05]  /*0010*/  EXIT ;  /* 0x000000000000794d */ /* 0x000fea0003800000 */
.L_x_8:
        /* <DEDUP_REMOVED lines=14> */
.L_x_17:


//--------------------- .nv.shared.reserved.0     --------------------------
	.section	.nv.shared.reserved.0,"aw",@nobits
	.weak		__nv_reservedSMEM_offset_0_alias
	.size		__nv_reservedSMEM_offset_0_alias, 0, 64
	.other		__nv_reservedSMEM_offset_0_alias,@"STO_CUDA_RESERVED_SHARED STV_DEFAULT"
__nv_reservedSMEM_offset_0_alias:
	.zero		0
	.zero		64


//--------------------- .nv.global                --------------------------
	.section	.nv.global,"aw",@nobits
.nv.global:
	.type		_ZN72_INTERNAL_782a7624_36_flash_fwd_hdim256_bf16_split_sm90_cu_ceb34e2a_34524cute1_E,@object
	.size		_ZN72_INTERNAL_782a7624_36_flash_fwd_hdim256_bf16_split_sm90_cu_ceb34e2a_34524cute1_E,(_ZN72_INTERNAL_782a7624_36_flash_fwd_hdim256_bf16_split_sm90_cu_ceb34e2a_34524cuda3std3__45__cpo6cbeginE - _ZN72_INTERNAL_782a7624_36_flash_fwd_hdim256_bf16_split_sm90_cu_ceb34e2a_34524cute1_E)
_ZN72_INTERNAL_782a7624_36_flash_fwd_hdim256_bf16_split_sm90_cu_ceb34e2a_34524cute1_E:
	.zero		1
	.type		_ZN72_INTERNAL_782a7624_36_flash_fwd_hdim256_bf16_split_sm90_cu_ceb34e2a_34524cuda3std3__45__cpo6cbeginE,@object
	.size		_ZN72_INTERNAL_782a7624_36_flash_fwd_hdim256_bf16_split_sm90_cu_ceb34e2a_34524cuda3std3__45__cpo6cbeginE,(_ZN72_INTERNAL_782a7624_36_flash_fwd_hdim256_bf16_split_sm90_cu_ceb34e2a_34524cuda3std3__48in_placeE - _ZN72_INTERNAL_782a7624_36_flash_fwd_hdim256_bf16_split_sm90_cu_ceb34e2a_34524cuda3std3__45__cpo6cbeginE)
_ZN72_INTERNAL_782a7624_36_flash_fwd_hdim256_bf16_split_sm90_cu_ceb34e2a_34524cuda3std3__45__cpo6cbeginE:
	.zero		1
	.type		_ZN72_INTERNAL_782a7624_36_flash_fwd_hdim256_bf16_split_sm90_cu_ceb34e2a_34524cuda3std3__48in_placeE,@object
	.size		_ZN72_INTERNAL_782a7624_36_flash_fwd_hdim256_bf16_split_sm90_cu_ceb34e2a_34524cuda3std3__48in_placeE,(_ZN72_INTERNAL_782a7624_36_flash_fwd_hdim256_bf16_split_sm90_cu_ceb34e2a_34524cuda3std6ranges3__45__cpo9iter_moveE - _ZN72_INTERNAL_782a7624_36_flash_fwd_hdim256_bf16_split_sm90_cu_ceb34e2a_34524cuda3std3__48in_placeE)
_ZN72_INTERNAL_782a7624_36_flash_fwd_hdim256_bf16_split_sm90_cu_ceb34e2a_34524cuda3std3__48in_placeE:
	.zero		1
	.type		_ZN72_INTERNAL_782a7624_36_flash_fwd_hdim256_bf16_split_sm90_cu_ceb34e2a_34524cuda3std6ranges3__45__cpo9iter_moveE,@object
	.size		_ZN72_INTERNAL_782a7624_36_flash_fwd_hdim256_bf16_split_sm90_cu_ceb34e2a_34524cuda3std6ranges3__45__cpo9iter_moveE,(_ZN72_INTERNAL_782a7624_36_flash_fwd_hdim256_bf16_split_sm90_cu_ceb34e2a_34524cuda3std3__45__cpo5beginE - _ZN72_INTERNAL_782a7624_36_flash_fwd_hdim256_bf16_split_sm90_cu_ceb34e2a_34524cuda3std6ranges3__45__cpo9iter_moveE)
_ZN72_INTERNAL_782a7624_36_flash_fwd_hdim256_bf16_split_sm90_cu_ceb34e2a_34524cuda3std6ranges3__45__cpo9iter_moveE:
	.zero		1
	.type		_ZN72_INTERNAL_782a7624_36_flash_fwd_hdim256_bf16_split_sm90_cu_ceb34e2a_34524cuda3std3__45__cpo5beginE,@object
	.size		_ZN72_INTERNAL_782a7624_36_flash_fwd_hdim256_bf16_split_sm90_cu_ceb34e2a_34524cuda3std3__45__cpo5beginE,(_ZN72_INTERNAL_782a7624_36_flash_fwd_hdim256_bf16_split_sm90_cu_ceb34e2a_34524cuda3std3__474_GLOBAL__N__782a7624_36_flash_fwd_hdim256_bf16_split_sm90_cu_ceb34e2a_34526ignoreE - _ZN72_INTERNAL_782a7624_36_flash_fwd_hdim256_bf16_split_sm90_cu_ceb34e2a_34524cuda3std3__45__cpo5beginE)
_ZN72_INTERNAL_782a7624_36_flash_fwd_hdim256_bf16_split_sm90_cu_ceb34e2a_34524cuda3std3__45__cpo5beginE:
	.zero		1
	.type		_ZN72_INTERNAL_782a7624_36_flash_fwd_hdim256_bf16_split_sm90_cu_ceb34e2a_34524cuda3std3__474_GLOBAL__N__782a7624_36_flash_fwd_hdim256_bf16_split_sm90_cu_ceb34e2a_34526ignoreE,@object
	.size		_ZN72_INTERNAL_782a7624_36_flash_fwd_hdim256_bf16_split_sm90_cu_ceb34e2a_34524cuda3std3__474_GLOBAL__N__782a7624_36_flash_fwd_hdim256_bf16_split_sm90_cu_ceb34e2a_34526ignoreE,(_ZN72_INTERNAL_782a7624_36_flash_fwd_hdim256_bf16_split_sm90_cu_ceb34e2a_34524cute7productE - _ZN72_INTERNAL_782a7624_36_flash_fwd_hdim256_bf16_split_sm90_cu_ceb34e2a_34524cuda3std3__474_GLOBAL__N__782a7624_36_flash_fwd_hdim256_bf16_split_sm90_cu_ceb34e2a_34526ignoreE)
_ZN72_INTERNAL_782a7624_36_flash_fwd_hdim256_bf16_split_sm90_cu_ceb34e2a_34524cuda3std3__474_GLOBAL__N__782a7624_36_flash_fwd_hdim256_bf16_split_sm90_cu_ceb34e2a_34526ignoreE:
	.zero		1
	.type		_ZN72_INTERNAL_782a7624_36_flash_fwd_hdim256_bf16_split_sm90_cu_ceb34e2a_34524cute7productE,@object
	.size		_ZN72_INTERNAL_782a7624_36_flash_fwd_hdim256_bf16_split_sm90_cu_ceb34e2a_34524cute7productE,(_ZN72_INTERNAL_782a7624_36_flash_fwd_hdim256_bf16_split_sm90_cu_ceb34e2a_34524cuda3std3__45__cpo3endE - _ZN72_INTERNAL_782a7624_36_flash_fwd_hdim256_bf16_split_sm90_cu_ceb34e2a_34524cute7productE)
_ZN72_INTERNAL_782a7624_36_flash_fwd_hdim256_bf16_split_sm90_cu_ceb34e2a_34524cute7productE:
	.zero		1
	.type		_ZN72_INTERNAL_782a7624_36_flash_fwd_hdim256_bf16_split_sm90_cu_ceb34e2a_34524cuda3std3__45__cpo3endE,@object
	.size		_ZN72_INTERNAL_782a7624_36_flash_fwd_hdim256_bf16_split_sm90_cu_ceb34e2a_34524cuda3std3__45__cpo3endE,(_ZN72_INTERNAL_782a7624_36_flash_fwd_hdim256_bf16_split_sm90_cu_ceb34e2a_34524cuda3std3__419piecewise_constructE - _ZN72_INTERNAL_782a7624_36_flash_fwd_hdim256_bf16_split_sm90_cu_ceb34e2a_34524cuda3std3__45__cpo3endE)
_ZN72_INTERNAL_782a7624_36_flash_fwd_hdim256_bf16_split_sm90_cu_ceb34e2a_34524cuda3std3__45__cpo3endE:
	.zero		1
	.type		_ZN72_INTERNAL_782a7624_36_flash_fwd_hdim256_bf16_split_sm90_cu_ceb34e2a_34524cuda3std3__419piecewise_constructE,@object
	.size		_ZN72_INTERNAL_782a7624_36_flash_fwd_hdim256_bf16_split_sm90_cu_ceb34e2a_34524cuda3std3__419piecewise_constructE,(_ZN72_INTERNAL_782a7624_36_flash_fwd_hdim256_bf16_split_sm90_cu_ceb34e2a_34524cuda3std3__45__cpo4cendE - _ZN72_INTERNAL_782a7624_36_flash_fwd_hdim256_bf16_split_sm90_cu_ceb34e2a_34524cuda3std3__419piecewise_constructE)
_ZN72_INTERNAL_782a7624_36_flash_fwd_hdim256_bf16_split_sm90_cu_ceb34e2a_34524cuda3std3__419piecewise_constructE:
	.zero		1
	.type		_ZN72_INTERNAL_782a7624_36_flash_fwd_hdim256_bf16_split_sm90_cu_ceb34e2a_34524cuda3std3__45__cpo4cendE,@object
	.size		_ZN72_INTERNAL_782a7624_36_flash_fwd_hdim256_bf16_split_sm90_cu_ceb34e2a_34524cuda3std3__45__cpo4cendE,(_ZN72_INTERNAL_782a7624_36_flash_fwd_hdim256_bf16_split_sm90_cu_ceb34e2a_34524cuda3std6ranges3__45__cpo4swapE - _ZN72_INTERNAL_782a7624_36_flash_fwd_hdim256_bf16_split_sm90_cu_ceb34e2a_34524cuda3std3__45__cpo4cendE)
_ZN72_INTERNAL_782a7624_36_flash_fwd_hdim256_bf16_split_sm90_cu_ceb34e2a_34524cuda3std3__45__cpo4cendE:
	.zero		1
	.type		_ZN72_INTERNAL_782a7624_36_flash_fwd_hdim256_bf16_split_sm90_cu_ceb34e2a_34524cuda3std6ranges3__45__cpo4swapE,@object
	.size		_ZN72_INTERNAL_782a7624_36_flash_fwd_hdim256_bf16_split_sm90_cu_ceb34e2a_34524cuda3std6ranges3__45__cpo4swapE,(.L_7 - _ZN72_INTERNAL_782a7624_36_flash_fwd_hdim256_bf16_split_sm90_cu_ceb34e2a_34524cuda3std6ranges3__45__cpo4swapE)
_ZN72_INTERNAL_782a7624_36_flash_fwd_hdim256_bf16_split_sm90_cu_ceb34e2a_34524cuda3std6ranges3__45__cpo4swapE:
	.zero		1
.L_7:


//--------------------- .nv.constant0._ZN7cutlass13device_kernelIN5flash11enable_sm90INS1_16FlashAttnFwdSm90INS1_25CollectiveMainloopFwdSm90ILi2EN4cute5tupleIJNS5_1CILi1EEES8_S8_EEENS6_IJNS7_ILi128EEENS7_ILi80EEENS7_ILi256EEEEEELi256ENS_10bfloat16_tEfNS_4arch4Sm90ELb0ELb0ELb0ELb0ELb0ELb0ELb0ELb1ELb1ELb1ELb1ELb0EEENS1_21CollectiveEpilogueFwdINS6_IJSA_SC_SB_EEES9_SE_SG_Li256ELb0ELb1ELb1ELb0EEENS1_19SingleTileSchedulerILb0ELb1ELb1ELi128EEEEEEEEEvNT_6ParamsE --------------------------
	.section	.nv.constant0._ZN7cutlass13device_kernelIN5flash11enable_sm90INS1_16FlashAttnFwdSm90INS1_25CollectiveMainloopFwdSm90ILi2EN4cute5tupleIJNS5_1CILi1EEES8_S8_EEENS6_IJNS7_ILi128EEENS7_ILi80EEENS7_ILi256EEEEEELi256ENS_10bfloat16_tEfNS_4arch4Sm90ELb0ELb0ELb0ELb0ELb0ELb0ELb0ELb1ELb1ELb1ELb1ELb0EEENS1_21CollectiveEpilogueFwdINS6_IJSA_SC_SB_EEES9_SE_SG_Li256ELb0ELb1ELb1ELb0EEENS1_19SingleTileSchedulerILb0ELb1ELb1ELi128EEEEEEEEEvNT_6ParamsE,"a",@progbits
	.sectionflags	@""
	.align	4
.nv.constant0._ZN7cutlass13device_kernelIN5flash11enable_sm90INS1_16FlashAttnFwdSm90INS1_25CollectiveMainloopFwdSm90ILi2EN4cute5tupleIJNS5_1CILi1EEES8_S8_EEENS6_IJNS7_ILi128EEENS7_ILi80EEENS7_ILi256EEEEEELi256ENS_10bfloat16_tEfNS_4arch4Sm90ELb0ELb0ELb0ELb0ELb0ELb0ELb0ELb1ELb1ELb1ELb1ELb0EEENS1_21CollectiveEpilogueFwdINS6_IJSA_SC_SB_EEES9_SE_SG_Li256ELb0ELb1ELb1ELb0EEENS1_19SingleTileSchedulerILb0ELb1ELb1ELi128EEEEEEEEEvNT_6ParamsE:
	.zero		3456


//--------------------- .nv.constant0._ZN7cutlass13device_kernelIN5flash11enable_sm90INS1_16FlashAttnFwdSm90INS1_25CollectiveMainloopFwdSm90ILi2EN4cute5tupleIJNS5_1CILi1EEES8_S8_EEENS6_IJNS7_ILi128EEENS7_ILi80EEENS7_ILi256EEEEEELi256ENS_10bfloat16_tEfNS_4arch4Sm90ELb0ELb0ELb0ELb1ELb0ELb0ELb0ELb1ELb1ELb1ELb1ELb0EEENS1_21CollectiveEpilogueFwdINS6_IJSA_SC_SB_EEES9_SE_SG_Li256ELb1ELb1ELb1ELb0EEENS1_36VarlenDynamicPersistentTileSchedulerILi128ELi80ELi256ELi128ELb1ELb1ELb1ELb0ELb1ELb1EEEEEEEEEvNT_6ParamsE --------------------------
	.section	.nv.constant0._ZN7cutlass13device_kernelIN5flash11enable_sm90INS1_16FlashAttnFwdSm90INS1_25CollectiveMainloopFwdSm90ILi2EN4cute5tupleIJNS5_1CILi1EEES8_S8_EEENS6_IJNS7_ILi128EEENS7_ILi80EEENS7_ILi256EEEEEELi256ENS_10bfloat16_tEfNS_4arch4Sm90ELb0ELb0ELb0ELb1ELb0ELb0ELb0ELb1ELb1ELb1ELb1ELb0EEENS1_21CollectiveEpilogueFwdINS6_IJSA_SC_SB_EEES9_SE_SG_Li256ELb1ELb1ELb1ELb0EEENS1_36VarlenDynamicPersistentTileSchedulerILi128ELi80ELi256ELi128ELb1ELb1ELb1ELb0ELb1ELb1EEEEEEEEEvNT_6ParamsE,"a",@progbits
	.sectionflags	@""
	.align	4
.nv.constant0._ZN7cutlass13device_kernelIN5flash11enable_sm90INS1_16FlashAttnFwdSm90INS1_25CollectiveMainloopFwdSm90ILi2EN4cute5tupleIJNS5_1CILi1EEES8_S8_EEENS6_IJNS7_ILi128EEENS7_ILi80EEENS7_ILi256EEEEEELi256ENS_10bfloat16_tEfNS_4arch4Sm90ELb0ELb0ELb0ELb1ELb0ELb0ELb0ELb1ELb1ELb1ELb1ELb0EEENS1_21CollectiveEpilogueFwdINS6_IJSA_SC_SB_EEES9_SE_SG_Li256ELb1ELb1ELb1ELb0EEENS1_36VarlenDynamicPersistentTileSchedulerILi128ELi80ELi256ELi128ELb1ELb1ELb1ELb0ELb1ELb1EEEEEEEEEvNT_6ParamsE:
	.zero		3584


//--------------------- .nv.constant0._ZN7cutlass13device_kernelIN5flash11enable_sm90INS1_16FlashAttnFwdSm90INS1_25CollectiveMainloopFwdSm90ILi2EN4cute5tupleIJNS5_1CILi1EEES8_S8_EEENS6_IJNS7_ILi128EEENS7_ILi80EEENS7_ILi256EEEEEELi256ENS_10bfloat16_tEfNS_4arch4Sm90ELb0ELb0ELb0ELb1ELb0ELb1ELb0ELb1ELb1ELb1ELb1ELb0EEENS1_21CollectiveEpilogueFwdINS6_IJSA_SC_SB_EEES9_SE_SG_Li256ELb1ELb1ELb1ELb0EEENS1_36VarlenDynamicPersistentTileSchedulerILi128ELi80ELi256ELi128ELb1ELb1ELb1ELb0ELb1ELb1EEEEEEEEEvNT_6ParamsE --------------------------
	.section	.nv.constant0._ZN7cutlass13device_kernelIN5flash11enable_sm90INS1_16FlashAttnFwdSm90INS1_25CollectiveMainloopFwdSm90ILi2EN4cute5tupleIJNS5_1CILi1EEES8_S8_EEENS6_IJNS7_ILi128EEENS7_ILi80EEENS7_ILi256EEEEEELi256ENS_10bfloat16_tEfNS_4arch4Sm90ELb0ELb0ELb0ELb1ELb0ELb1ELb0ELb1ELb1ELb1ELb1ELb0EEENS1_21CollectiveEpilogueFwdINS6_IJSA_SC_SB_EEES9_SE_SG_Li256ELb1ELb1ELb1ELb0EEENS1_36VarlenDynamicPersistentTileSchedulerILi128ELi80ELi256ELi128ELb1ELb1ELb1ELb0ELb1ELb1EEEEEEEEEvNT_6ParamsE,"a",@progbits
	.sectionflags	@""
	.align	4
.nv.constant0._ZN7cutlass13device_kernelIN5flash11enable_sm90INS1_16FlashAttnFwdSm90INS1_25CollectiveMainloopFwdSm90ILi2EN4cute5tupleIJNS5_1CILi1EEES8_S8_EEENS6_IJNS7_ILi128EEENS7_ILi80EEENS7_ILi256EEEEEELi256ENS_10bfloat16_tEfNS_4arch4Sm90ELb0ELb0ELb0ELb1ELb0ELb1ELb0ELb1ELb1ELb1ELb1ELb0EEENS1_21CollectiveEpilogueFwdINS6_IJSA_SC_SB_EEES9_SE_SG_Li256ELb1ELb1ELb1ELb0EEENS1_36VarlenDynamicPersistentTileSchedulerILi128ELi80ELi256ELi128ELb1ELb1ELb1ELb0ELb1ELb1EEEEEEEEEvNT_6ParamsE:
	.zero		3584


//--------------------- .nv.constant0._ZN7cutlass13device_kernelIN5flash11enable_sm90INS1_16FlashAttnFwdSm90INS1_25CollectiveMainloopFwdSm90ILi2EN4cute5tupleIJNS5_1CILi1EEES8_S8_EEENS6_IJNS7_ILi128EEENS7_ILi64EEENS7_ILi256EEEEEELi256ENS_10bfloat16_tEfNS_4arch4Sm90ELb0ELb1ELb0ELb0ELb0ELb0ELb0ELb1ELb1ELb1ELb1ELb0EEENS1_21CollectiveEpilogueFwdINS6_IJSA_SC_SB_EEES9_SE_SG_Li256ELb0ELb1ELb1ELb0EEENS1_19SingleTileSchedulerILb0ELb1ELb1ELi128EEEEEEEEEvNT_6ParamsE --------------------------
	.section	.nv.constant0._ZN7cutlass13device_kernelIN5flash11enable_sm90INS1_16FlashAttnFwdSm90INS1_25CollectiveMainloopFwdSm90ILi2EN4cute5tupleIJNS5_1CILi1EEES8_S8_EEENS6_IJNS7_ILi128EEENS7_ILi64EEENS7_ILi256EEEEEELi256ENS_10bfloat16_tEfNS_4arch4Sm90ELb0ELb1ELb0ELb0ELb0ELb0ELb0ELb1ELb1ELb1ELb1ELb0EEENS1_21CollectiveEpilogueFwdINS6_IJSA_SC_SB_EEES9_SE_SG_Li256ELb0ELb1ELb1ELb0EEENS1_19SingleTileSchedulerILb0ELb1ELb1ELi128EEEEEEEEEvNT_6ParamsE,"a",@progbits
	.sectionflags	@""
	.align	4
.nv.constant0._ZN7cutlass13device_kernelIN5flash11enable_sm90INS1_16FlashAttnFwdSm90INS1_25CollectiveMainloopFwdSm90ILi2EN4cute5tupleIJNS5_1CILi1EEES8_S8_EEENS6_IJNS7_ILi128EEENS7_ILi64EEENS7_ILi256EEEEEELi256ENS_10bfloat16_tEfNS_4arch4Sm90ELb0ELb1ELb0ELb0ELb0ELb0ELb0ELb1ELb1ELb1ELb1ELb0EEENS1_21CollectiveEpilogueFwdINS6_IJSA_SC_SB_EEES9_SE_SG_Li256ELb0ELb1ELb1ELb0EEENS1_19SingleTileSchedulerILb0ELb1ELb1ELi128EEEEEEEEEvNT_6ParamsE:
	.zero		3456


//--------------------- .nv.constant0._ZN7cutlass13device_kernelIN5flash11enable_sm90INS1_16FlashAttnFwdSm90INS1_25CollectiveMainloopFwdSm90ILi2EN4cute5tupleIJNS5_1CILi1EEES8_S8_EEENS6_IJNS7_ILi128EEENS7_ILi64EEENS7_ILi256EEEEEELi256ENS_10bfloat16_tEfNS_4arch4Sm90ELb0ELb1ELb0ELb1ELb0ELb0ELb0ELb1ELb1ELb1ELb1ELb0EEENS1_21CollectiveEpilogueFwdINS6_IJSA_SC_SB_EEES9_SE_SG_Li256ELb1ELb1ELb1ELb0EEENS1_36VarlenDynamicPersistentTileSchedulerILi128ELi64ELi256ELi128ELb1ELb1ELb1ELb1ELb0ELb1EEEEEEEEEvNT_6ParamsE --------------------------
	.section	.nv.constant0._ZN7cutlass13device_kernelIN5flash11enable_sm90INS1_16FlashAttnFwdSm90INS1_25CollectiveMainloopFwdSm90ILi2EN4cute5tupleIJNS5_1CILi1EEES8_S8_EEENS6_IJNS7_ILi128EEENS7_ILi64EEENS7_ILi256EEEEEELi256ENS_10bfloat16_tEfNS_4arch4Sm90ELb0ELb1ELb0ELb1ELb0ELb0ELb0ELb1ELb1ELb1ELb1ELb0EEENS1_21CollectiveEpilogueFwdINS6_IJSA_SC_SB_EEES9_SE_SG_Li256ELb1ELb1ELb1ELb0EEENS1_36VarlenDynamicPersistentTileSchedulerILi128ELi64ELi256ELi128ELb1ELb1ELb1ELb1ELb0ELb1EEEEEEEEEvNT_6ParamsE,"a",@progbits
	.sectionflags	@""
	.align	4
.nv.constant0._ZN7cutlass13device_kernelIN5flash11enable_sm90INS1_16FlashAttnFwdSm90INS1_25CollectiveMainloopFwdSm90ILi2EN4cute5tupleIJNS5_1CILi1EEES8_S8_EEENS6_IJNS7_ILi128EEENS7_ILi64EEENS7_ILi256EEEEEELi256ENS_10bfloat16_tEfNS_4arch4Sm90ELb0ELb1ELb0ELb1ELb0ELb0ELb0ELb1ELb1ELb1ELb1ELb0EEENS1_21CollectiveEpilogueFwdINS6_IJSA_SC_SB_EEES9_SE_SG_Li256ELb1ELb1ELb1ELb0EEENS1_36VarlenDynamicPersistentTileSchedulerILi128ELi64ELi256ELi128ELb1ELb1ELb1ELb1ELb0ELb1EEEEEEEEEvNT_6ParamsE:
	.zero		3584


//--------------------- .nv.constant0._ZN7cutlass13device_kernelIN5flash11enable_sm90INS1_16FlashAttnFwdSm90INS1_25CollectiveMainloopFwdSm90ILi2EN4cute5tupleIJNS5_1CILi1EEES8_S8_EEENS6_IJNS7_ILi128EEENS7_ILi64EEENS7_ILi256EEEEEELi256ENS_10bfloat16_tEfNS_4arch4Sm90ELb0ELb1ELb0ELb1ELb0ELb1ELb0ELb1ELb1ELb1ELb1ELb0EEENS1_21CollectiveEpilogueFwdINS6_IJSA_SC_SB_EEES9_SE_SG_Li256ELb1ELb1ELb1ELb0EEENS1_36VarlenDynamicPersistentTileSchedulerILi128ELi64ELi256ELi128ELb1ELb1ELb1ELb1ELb0ELb1EEEEEEEEEvNT_6ParamsE --------------------------
	.section	.nv.constant0._ZN7cutlass13device_kernelIN5flash11enable_sm90INS1_16FlashAttnFwdSm90INS1_25CollectiveMainloopFwdSm90ILi2EN4cute5tupleIJNS5_1CILi1EEES8_S8_EEENS6_IJNS7_ILi128EEENS7_ILi64EEENS7_ILi256EEEEEELi256ENS_10bfloat16_tEfNS_4arch4Sm90ELb0ELb1ELb0ELb1ELb0ELb1ELb0ELb1ELb1ELb1ELb1ELb0EEENS1_21CollectiveEpilogueFwdINS6_IJSA_SC_SB_EEES9_SE_SG_Li256ELb1ELb1ELb1ELb0EEENS1_36VarlenDynamicPersistentTileSchedulerILi128ELi64ELi256ELi128ELb1ELb1ELb1ELb1ELb0ELb1EEEEEEEEEvNT_6ParamsE,"a",@progbits
	.sectionflags	@""
	.align	4
.nv.constant0._ZN7cutlass13device_kernelIN5flash11enable_sm90INS1_16FlashAttnFwdSm90INS1_25CollectiveMainloopFwdSm90ILi2EN4cute5tupleIJNS5_1CILi1EEES8_S8_EEENS6_IJNS7_ILi128EEENS7_ILi64EEENS7_ILi256EEEEEELi256ENS_10bfloat16_tEfNS_4arch4Sm90ELb0ELb1ELb0ELb1ELb0ELb1ELb0ELb1ELb1ELb1ELb1ELb0EEENS1_21CollectiveEpilogueFwdINS6_IJSA_SC_SB_EEES9_SE_SG_Li256ELb1ELb1ELb1ELb0EEENS1_36VarlenDynamicPersistentTileSchedulerILi128ELi64ELi256ELi128ELb1ELb1ELb1ELb1ELb0ELb1EEEEEEEEEvNT_6ParamsE:
	.zero		3584


//--------------------- .nv.constant0._ZN7cutlass13device_kernelIN5flash11enable_sm90INS1_16FlashAttnFwdSm90INS1_25CollectiveMainloopFwdSm90ILi2EN4cute5tupleIJNS5_1CILi1EEES8_S8_EEENS6_IJNS7_ILi128EEENS7_ILi80EEENS7_ILi256EEEEEELi256ENS_10bfloat16_tEfNS_4arch4Sm90ELb1ELb0ELb0ELb0ELb0ELb0ELb0ELb1ELb1ELb1ELb1ELb0EEENS1_21CollectiveEpilogueFwdINS6_IJSA_SC_SB_EEES9_SE_SG_Li256ELb0ELb1ELb1ELb0EEENS1_19SingleTileSchedulerILb0ELb1ELb1ELi128EEEEEEEEEvNT_6ParamsE --------------------------
	.section	.nv.constant0._ZN7cutlass13device_kernelIN5flash11enable_sm90INS1_16FlashAttnFwdSm90INS1_25CollectiveMainloopFwdSm90ILi2EN4cute5tupleIJNS5_1CILi1EEES8_S8_EEENS6_IJNS7_ILi128EEENS7_ILi80EEENS7_ILi256EEEEEELi256ENS_10bfloat16_tEfNS_4arch4Sm90ELb1ELb0ELb0ELb0ELb0ELb0ELb0ELb1ELb1ELb1ELb1ELb0EEENS1_21CollectiveEpilogueFwdINS6_IJSA_SC_SB_EEES9_SE_SG_Li256ELb0ELb1ELb1ELb0EEENS1_19SingleTileSchedulerILb0ELb1ELb1ELi128EEEEEEEEEvNT_6ParamsE,"a",@progbits
	.sectionflags	@""
	.align	4
.nv.constant0._ZN7cutlass13device_kernelIN5flash11enable_sm90INS1_16FlashAttnFwdSm90INS1_25CollectiveMainloopFwdSm90ILi2EN4cute5tupleIJNS5_1CILi1EEES8_S8_EEENS6_IJNS7_ILi128EEENS7_ILi80EEENS7_ILi256EEEEEELi256ENS_10bfloat16_tEfNS_4arch4Sm90ELb1ELb0ELb0ELb0ELb0ELb0ELb0ELb1ELb1ELb1ELb1ELb0EEENS1_21CollectiveEpilogueFwdINS6_IJSA_SC_SB_EEES9_SE_SG_Li256ELb0ELb1ELb1ELb0EEENS1_19SingleTileSchedulerILb0ELb1ELb1ELi128EEEEEEEEEvNT_6ParamsE:
	.zero		3456


//--------------------- .nv.constant0._ZN7cutlass13device_kernelIN5flash11enable_sm90INS1_16FlashAttnFwdSm90INS1_25CollectiveMainloopFwdSm90ILi2EN4cute5tupleIJNS5_1CILi1EEES8_S8_EEENS6_IJNS7_ILi128EEENS7_ILi80EEENS7_ILi256EEEEEELi256ENS_10bfloat16_tEfNS_4arch4Sm90ELb1ELb0ELb0ELb1ELb0ELb0ELb0ELb1ELb1ELb1ELb1ELb0EEENS1_21CollectiveEpilogueFwdINS6_IJSA_SC_SB_EEES9_SE_SG_Li256ELb1ELb1ELb1ELb0EEENS1_36VarlenDynamicPersistentTileSchedulerILi128ELi80ELi256ELi128ELb1ELb1ELb1ELb1ELb1ELb1EEEEEEEEEvNT_6ParamsE --------------------------
	.section	.nv.constant0._ZN7cutlass13device_kernelIN5flash11enable_sm90INS1_16FlashAttnFwdSm90INS1_25CollectiveMainloopFwdSm90ILi2EN4cute5tupleIJNS5_1CILi1EEES8_S8_EEENS6_IJNS7_ILi128EEENS7_ILi80EEENS7_ILi256EEEEEELi256ENS_10bfloat16_tEfNS_4arch4Sm90ELb1ELb0ELb0ELb1ELb0ELb0ELb0ELb1ELb1ELb1ELb1ELb0EEENS1_21CollectiveEpilogueFwdINS6_IJSA_SC_SB_EEES9_SE_SG_Li256ELb1ELb1ELb1ELb0EEENS1_36VarlenDynamicPersistentTileSchedulerILi128ELi80ELi256ELi128ELb1ELb1ELb1ELb1ELb1ELb1EEEEEEEEEvNT_6ParamsE,"a",@progbits
	.sectionflags	@""
	.align	4
.nv.constant0._ZN7cutlass13device_kernelIN5flash11enable_sm90INS1_16FlashAttnFwdSm90INS1_25CollectiveMainloopFwdSm90ILi2EN4cute5tupleIJNS5_1CILi1EEES8_S8_EEENS6_IJNS7_ILi128EEENS7_ILi80EEENS7_ILi256EEEEEELi256ENS_10bfloat16_tEfNS_4arch4Sm90ELb1ELb0ELb0ELb1ELb0ELb0ELb0ELb1ELb1ELb1ELb1ELb0EEENS1_21CollectiveEpilogueFwdINS6_IJSA_SC_SB_EEES9_SE_SG_Li256ELb1ELb1ELb1ELb0EEENS1_36VarlenDynamicPersistentTileSchedulerILi128ELi80ELi256ELi128ELb1ELb1ELb1ELb1ELb1ELb1EEEEEEEEEvNT_6ParamsE:
	.zero		3584


//--------------------- .nv.constant0._ZN7cutlass13device_kernelIN5flash11enable_sm90INS1_16FlashAttnFwdSm90INS1_25CollectiveMainloopFwdSm90ILi2EN4cute5tupleIJNS5_1CILi1EEES8_S8_EEENS6_IJNS7_ILi128EEENS7_ILi80EEENS7_ILi256EEEEEELi256ENS_10bfloat16_tEfNS_4arch4Sm90ELb1ELb0ELb0ELb1ELb0ELb1ELb0ELb1ELb1ELb1ELb1ELb0EEENS1_21CollectiveEpilogueFwdINS6_IJSA_SC_SB_EEES9_SE_SG_Li256ELb1ELb1ELb1ELb0EEENS1_36VarlenDynamicPersistentTileSchedulerILi128ELi80ELi256ELi128ELb1ELb1ELb1ELb1ELb1ELb1EEEEEEEEEvNT_6ParamsE --------------------------
	.section	.nv.constant0._ZN7cutlass13device_kernelIN5flash11enable_sm90INS1_16FlashAttnFwdSm90INS1_25CollectiveMainloopFwdSm90ILi2EN4cute5tupleIJNS5_1CILi1EEES8_S8_EEENS6_IJNS7_ILi128EEENS7_ILi80EEENS7_ILi256EEEEEELi256ENS_10bfloat16_tEfNS_4arch4Sm90ELb1ELb0ELb0ELb1ELb0ELb1ELb0ELb1ELb1ELb1ELb1ELb0EEENS1_21CollectiveEpilogueFwdINS6_IJSA_SC_SB_EEES9_SE_SG_Li256ELb1ELb1ELb1ELb0EEENS1_36VarlenDynamicPersistentTileSchedulerILi128ELi80ELi256ELi128ELb1ELb1ELb1ELb1ELb1ELb1EEEEEEEEEvNT_6ParamsE,"a",@progbits
	.sectionflags	@""
	.align	4
.nv.constant0._ZN7cutlass13device_kernelIN5flash11enable_sm90INS1_16FlashAttnFwdSm90INS1_25CollectiveMainloopFwdSm90ILi2EN4cute5tupleIJNS5_1CILi1EEES8_S8_EEENS6_IJNS7_ILi128EEENS7_ILi80EEENS7_ILi256EEEEEELi256ENS_10bfloat16_tEfNS_4arch4Sm90ELb1ELb0ELb0ELb1ELb0ELb1ELb0ELb1ELb1ELb1ELb1ELb0EEENS1_21CollectiveEpilogueFwdINS6_IJSA_SC_SB_EEES9_SE_SG_Li256ELb1ELb1ELb1ELb0EEENS1_36VarlenDynamicPersistentTileSchedulerILi128ELi80ELi256ELi128ELb1ELb1ELb1ELb1ELb1ELb1EEEEEEEEEvNT_6ParamsE:
	.zero		3584


//--------------------- SYMBOLS --------------------------

	.type		.nv.reservedSmem.offset0,@object
	.size		.nv.reservedSmem.offset0,0x4
